	.target	sm_100a

	.elftype	@"ET_EXEC"


//--------------------- .note.nv.tkinfo           --------------------------
	.section	.note.nv.tkinfo,"",@"SHT_NOTE"
	.sectionflags	@"SHF_NOTE_NV_TKINFO"
	.tkinfo
        /*0018*/ 	.word	0x00000002
        /*0030*/ 	.string	""
        /*0030*/ 	.string	"ptxas"
        /*0030*/ 	.string	"Cuda compilation tools, release 13.0, V13.0.88"
        /*0030*/ 	.string	"Build cuda_13.0.r13.0/compiler.36424714_0"
        /*0030*/ 	.string	"-arch sm_100a -m 64 "



//--------------------- .note.nv.cuinfo           --------------------------
	.section	.note.nv.cuinfo,"",@"SHT_NOTE"
	.sectionflags	@"SHF_NOTE_NV_CUINFO"
        /*0018*/ 	.short	0x0002
        /*001a*/ 	.short	0x0064
        /*001c*/ 	.short	0x0082
	.zero		2


//--------------------- .nv.info                  --------------------------
	.section	.nv.info,"",@"SHT_CUDA_INFO"
	.align	4


	//----- nvinfo : EIATTR_REGCOUNT
	.align		4
        /*0000*/ 	.byte	0x04, 0x2f
        /*0002*/ 	.short	(.L_19 - .L_18)
	.align		4
.L_18:
        /*0004*/ 	.word	index@(_ZN7cutlass13device_kernelINS_4gemm6kernel13GemmUniversalIN4cute5tupleIJiiiiEEENS1_10collective13CollectiveMmaINS1_35MainloopSm100TmaUmmaWarpSpecializedILi5ELi2ELi4ENS5_IJNS4_1CILi2EEENSA_ILi1EEESC_EEEEENS5_IJNSA_ILi256EEENSA_ILi64EEENSA_ILi32EEEEEENS_10tfloat32_tENS5_IJlSC_lEEESJ_SK_NS4_8TiledMMAINS4_8MMA_AtomIJNS4_23SM100_MMA_TF32_2x1SM_SSISJ_SJ_fLi256ELi64ELNS4_4UMMA5MajorE0ELSP_0ELNSO_7ScaleInE0ELSQ_0EEEEEENS4_6LayoutINS5_IJSC_SC_SC_EEENS5_IJNSA_ILi0EEESV_SV_EEEEENS5_IJNS4_10UnderscoreESY_SY_EEEEENS4_18SM100_TMA_2SM_LOADENS4_14ComposedLayoutINS4_7SwizzleILi3ELi4ELi3EEENS4_18smem_ptr_flag_bitsILi32EEENST_INS5_IJNSA_ILi8EEESH_EEENS5_IJSH_SC_EEEEEEEvNS4_8identityES11_S1B_vS1C_EENS_8epilogue10collective18CollectiveEpilogueINS1E_23Sm100TmaWarpSpecializedILi4ELi2ELi16ELb1ELb0EEEJNS5_IJNSA_ILi128EEESG_SH_EEENS5_IJNST_IS1J_SC_EENST_INSA_ILi16EEESC_EEEEESJ_SK_SJ_SK_NS1E_6fusion15FusionCallbacksIS1I_NS1P_17LinearCombinationISJ_fSJ_fLNS_15FloatRoundStyleE2EEES1K_S1O_JEEENS4_5SM1004TMEM4LOAD26SM100_TMEM_LOAD_32dp32b16xENS4_13SM90_TMA_LOADENS12_INS13_ILi2ELi4ELi3EEES16_NST_INS5_IJS17_S1M_EEENS5_IJS1M_SC_EEEEEEENS4_39AutoVectorizingCopyWithAssumedAlignmentILi128EEENS4_14SM90_TMA_STOREES24_S26_S26_EEEvvEEEEvNT_6ParamsE)
        /*0008*/ 	.word	0x00000060


	//----- nvinfo : EIATTR_FRAME_SIZE
	.align		4
.L_19:
        /*000c*/ 	.byte	0x04, 0x11
        /*000e*/ 	.short	(.L_21 - .L_20)
	.align		4
.L_20:
        /*0010*/ 	.word	index@($__internal_2_$__cuda_sm10x_tcgen05_guardrail_trap_unallocated_columns_being_dealloced)
        /*0014*/ 	.word	0x00000000


	//----- nvinfo : EIATTR_FRAME_SIZE
	.align		4
.L_21:
        /*0018*/ 	.byte	0x04, 0x11
        /*001a*/ 	.short	(.L_23 - .L_22)
	.align		4
.L_22:
        /*001c*/ 	.word	index@($__internal_1_$__cuda_sm10x_tcgen05_guardrail_trap_phase_invalid_during_alloc)
        /*0020*/ 	.word	0x00000000


	//----- nvinfo : EIATTR_FRAME_SIZE
	.align		4
.L_23:
        /*0024*/ 	.byte	0x04, 0x11
        /*0026*/ 	.short	(.L_25 - .L_24)
	.align		4
.L_24:
        /*0028*/ 	.word	index@($__internal_0_$__cuda_sm10x_tcgen05_guardrail_trap_col_being_dealloced_not_returned_by_alloc)
        /*002c*/ 	.word	0x00000000


	//----- nvinfo : EIATTR_FRAME_SIZE
	.align		4
.L_25:
        /*0030*/ 	.byte	0x04, 0x11
        /*0032*/ 	.short	(.L_27 - .L_26)
	.align		4
.L_26:
        /*0034*/ 	.word	index@(_ZN7cutlass13device_kernelINS_4gemm6kernel13GemmUniversalIN4cute5tupleIJiiiiEEENS1_10collective13CollectiveMmaINS1_35MainloopSm100TmaUmmaWarpSpecializedILi5ELi2ELi4ENS5_IJNS4_1CILi2EEENSA_ILi1EEESC_EEEEENS5_IJNSA_ILi256EEENSA_ILi64EEENSA_ILi32EEEEEENS_10tfloat32_tENS5_IJlSC_lEEESJ_SK_NS4_8TiledMMAINS4_8MMA_AtomIJNS4_23SM100_MMA_TF32_2x1SM_SSISJ_SJ_fLi256ELi64ELNS4_4UMMA5MajorE0ELSP_0ELNSO_7ScaleInE0ELSQ_0EEEEEENS4_6LayoutINS5_IJSC_SC_SC_EEENS5_IJNSA_ILi0EEESV_SV_EEEEENS5_IJNS4_10UnderscoreESY_SY_EEEEENS4_18SM100_TMA_2SM_LOADENS4_14ComposedLayoutINS4_7SwizzleILi3ELi4ELi3EEENS4_18smem_ptr_flag_bitsILi32EEENST_INS5_IJNSA_ILi8EEESH_EEENS5_IJSH_SC_EEEEEEEvNS4_8identityES11_S1B_vS1C_EENS_8epilogue10collective18CollectiveEpilogueINS1E_23Sm100TmaWarpSpecializedILi4ELi2ELi16ELb1ELb0EEEJNS5_IJNSA_ILi128EEESG_SH_EEENS5_IJNST_IS1J_SC_EENST_INSA_ILi16EEESC_EEEEESJ_SK_SJ_SK_NS1E_6fusion15FusionCallbacksIS1I_NS1P_17LinearCombinationISJ_fSJ_fLNS_15FloatRoundStyleE2EEES1K_S1O_JEEENS4_5SM1004TMEM4LOAD26SM100_TMEM_LOAD_32dp32b16xENS4_13SM90_TMA_LOADENS12_INS13_ILi2ELi4ELi3EEES16_NST_INS5_IJS17_S1M_EEENS5_IJS1M_SC_EEEEEEENS4_39AutoVectorizingCopyWithAssumedAlignmentILi128EEENS4_14SM90_TMA_STOREES24_S26_S26_EEEvvEEEEvNT_6ParamsE)
        /*0038*/ 	.word	0x00000000


	//----- nvinfo : EIATTR_MIN_STACK_SIZE
	.align		4
.L_27:
        /*003c*/ 	.byte	0x04, 0x12
        /*003e*/ 	.short	(.L_29 - .L_28)
	.align		4
.L_28:
        /*0040*/ 	.word	index@(_ZN7cutlass13device_kernelINS_4gemm6kernel13GemmUniversalIN4cute5tupleIJiiiiEEENS1_10collective13CollectiveMmaINS1_35MainloopSm100TmaUmmaWarpSpecializedILi5ELi2ELi4ENS5_IJNS4_1CILi2EEENSA_ILi1EEESC_EEEEENS5_IJNSA_ILi256EEENSA_ILi64EEENSA_ILi32EEEEEENS_10tfloat32_tENS5_IJlSC_lEEESJ_SK_NS4_8TiledMMAINS4_8MMA_AtomIJNS4_23SM100_MMA_TF32_2x1SM_SSISJ_SJ_fLi256ELi64ELNS4_4UMMA5MajorE0ELSP_0ELNSO_7ScaleInE0ELSQ_0EEEEEENS4_6LayoutINS5_IJSC_SC_SC_EEENS5_IJNSA_ILi0EEESV_SV_EEEEENS5_IJNS4_10UnderscoreESY_SY_EEEEENS4_18SM100_TMA_2SM_LOADENS4_14ComposedLayoutINS4_7SwizzleILi3ELi4ELi3EEENS4_18smem_ptr_flag_bitsILi32EEENST_INS5_IJNSA_ILi8EEESH_EEENS5_IJSH_SC_EEEEEEEvNS4_8identityES11_S1B_vS1C_EENS_8epilogue10collective18CollectiveEpilogueINS1E_23Sm100TmaWarpSpecializedILi4ELi2ELi16ELb1ELb0EEEJNS5_IJNSA_ILi128EEESG_SH_EEENS5_IJNST_IS1J_SC_EENST_INSA_ILi16EEESC_EEEEESJ_SK_SJ_SK_NS1E_6fusion15FusionCallbacksIS1I_NS1P_17LinearCombinationISJ_fSJ_fLNS_15FloatRoundStyleE2EEES1K_S1O_JEEENS4_5SM1004TMEM4LOAD26SM100_TMEM_LOAD_32dp32b16xENS4_13SM90_TMA_LOADENS12_INS13_ILi2ELi4ELi3EEES16_NST_INS5_IJS17_S1M_EEENS5_IJS1M_SC_EEEEEEENS4_39AutoVectorizingCopyWithAssumedAlignmentILi128EEENS4_14SM90_TMA_STOREES24_S26_S26_EEEvvEEEEvNT_6ParamsE)
        /*0044*/ 	.word	0x00000000
.L_29:


//--------------------- .nv.compat                --------------------------
	.section	.nv.compat,"",@"SHT_CUDA_COMPAT_INFO"
	.align	4
        /*0000*/ 	.byte	0x02, 0x09, 0x01, 0x00, 0x02, 0x02, 0x02, 0x00, 0x02, 0x05, 0x05, 0x00, 0x03, 0x07, 0x01, 0x01
        /*0010*/ 	.byte	0x02, 0x03, 0x01, 0x00, 0x02, 0x06, 0x01, 0x00, 0x04, 0x0b, 0x08, 0x00, 0x09, 0x00, 0x00, 0x00
        /*0020*/ 	.byte	0x00, 0x00, 0x00, 0x00


//--------------------- .nv.info._ZN7cutlass13device_kernelINS_4gemm6kernel13GemmUniversalIN4cute5tupleIJiiiiEEENS1_10collective13CollectiveMmaINS1_35MainloopSm100TmaUmmaWarpSpecializedILi5ELi2ELi4ENS5_IJNS4_1CILi2EEENSA_ILi1EEESC_EEEEENS5_IJNSA_ILi256EEENSA_ILi64EEENSA_ILi32EEEEEENS_10tfloat32_tENS5_IJlSC_lEEESJ_SK_NS4_8TiledMMAINS4_8MMA_AtomIJNS4_23SM100_MMA_TF32_2x1SM_SSISJ_SJ_fLi256ELi64ELNS4_4UMMA5MajorE0ELSP_0ELNSO_7ScaleInE0ELSQ_0EEEEEENS4_6LayoutINS5_IJSC_SC_SC_EEENS5_IJNSA_ILi0EEESV_SV_EEEEENS5_IJNS4_10UnderscoreESY_SY_EEEEENS4_18SM100_TMA_2SM_LOADENS4_14ComposedLayoutINS4_7SwizzleILi3ELi4ELi3EEENS4_18smem_ptr_flag_bitsILi32EEENST_INS5_IJNSA_ILi8EEESH_EEENS5_IJSH_SC_EEEEEEEvNS4_8identityES11_S1B_vS1C_EENS_8epilogue10collective18CollectiveEpilogueINS1E_23Sm100TmaWarpSpecializedILi4ELi2ELi16ELb1ELb0EEEJNS5_IJNSA_ILi128EEESG_SH_EEENS5_IJNST_IS1J_SC_EENST_INSA_ILi16EEESC_EEEEESJ_SK_SJ_SK_NS1E_6fusion15FusionCallbacksIS1I_NS1P_17LinearCombinationISJ_fSJ_fLNS_15FloatRoundStyleE2EEES1K_S1O_JEEENS4_5SM1004TMEM4LOAD26SM100_TMEM_LOAD_32dp32b16xENS4_13SM90_TMA_LOADENS12_INS13_ILi2ELi4ELi3EEES16_NST_INS5_IJS17_S1M_EEENS5_IJS1M_SC_EEEEEEENS4_39AutoVectorizingCopyWithAssumedAlignmentILi128EEENS4_14SM90_TMA_STOREES24_S26_S26_EEEvvEEEEvNT_6ParamsE --------------------------
	.section	.nv.info._ZN7cutlass13device_kernelINS_4gemm6kernel13GemmUniversalIN4cute5tupleIJiiiiEEENS1_10collective13CollectiveMmaINS1_35MainloopSm100TmaUmmaWarpSpecializedILi5ELi2ELi4ENS5_IJNS4_1CILi2EEENSA_ILi1EEESC_EEEEENS5_IJNSA_ILi256EEENSA_ILi64EEENSA_ILi32EEEEEENS_10tfloat32_tENS5_IJlSC_lEEESJ_SK_NS4_8TiledMMAINS4_8MMA_AtomIJNS4_23SM100_MMA_TF32_2x1SM_SSISJ_SJ_fLi256ELi64ELNS4_4UMMA5MajorE0ELSP_0ELNSO_7ScaleInE0ELSQ_0EEEEEENS4_6LayoutINS5_IJSC_SC_SC_EEENS5_IJNSA_ILi0EEESV_SV_EEEEENS5_IJNS4_10UnderscoreESY_SY_EEEEENS4_18SM100_TMA_2SM_LOADENS4_14ComposedLayoutINS4_7SwizzleILi3ELi4ELi3EEENS4_18smem_ptr_flag_bitsILi32EEENST_INS5_IJNSA_ILi8EEESH_EEENS5_IJSH_SC_EEEEEEEvNS4_8identityES11_S1B_vS1C_EENS_8epilogue10collective18CollectiveEpilogueINS1E_23Sm100TmaWarpSpecializedILi4ELi2ELi16ELb1ELb0EEEJNS5_IJNSA_ILi128EEESG_SH_EEENS5_IJNST_IS1J_SC_EENST_INSA_ILi16EEESC_EEEEESJ_SK_SJ_SK_NS1E_6fusion15FusionCallbacksIS1I_NS1P_17LinearCombinationISJ_fSJ_fLNS_15FloatRoundStyleE2EEES1K_S1O_JEEENS4_5SM1004TMEM4LOAD26SM100_TMEM_LOAD_32dp32b16xENS4_13SM90_TMA_LOADENS12_INS13_ILi2ELi4ELi3EEES16_NST_INS5_IJS17_S1M_EEENS5_IJS1M_SC_EEEEEEENS4_39AutoVectorizingCopyWithAssumedAlignmentILi128EEENS4_14SM90_TMA_STOREES24_S26_S26_EEEvvEEEEvNT_6ParamsE,"",@"SHT_CUDA_INFO"
	.sectionflags	@""
	.align	4


	//----- nvinfo : EIATTR_CUDA_API_VERSION
	.align		4
        /*0000*/ 	.byte	0x04, 0x37
        /*0002*/ 	.short	(.L_31 - .L_30)
.L_30:
        /*0004*/ 	.word	0x00000082


	//----- nvinfo : EIATTR_KPARAM_INFO
	.align		4
.L_31:
        /*0008*/ 	.byte	0x04, 0x17
        /*000a*/ 	.short	(.L_33 - .L_32)
.L_32:
        /*000c*/ 	.word	0x00000000
        /*0010*/ 	.short	0x0000
        /*0012*/ 	.short	0x0000
        /*0014*/ 	.byte	0x00, 0xf0, 0x01, 0x20


	//----- nvinfo : EIATTR_AT_ENTRY_FRAGMENTS
	.align		4
.L_33:
        /*0018*/ 	.byte	0x04, 0x4f
        /*001a*/ 	.short	(.L_35 - .L_34)


	//   ....[0]....
.L_34:
        /*001c*/ 	.word	0x00000007


	//----- nvinfo : EIATTR_RESERVED_SMEM_USED
	.align		4
.L_35:
        /*0020*/ 	.byte	0x01, 0x41
	.zero		2


	//----- nvinfo : EIATTR_SPARSE_MMA_MASK
	.align		4
        /*0024*/ 	.byte	0x03, 0x50
        /*0026*/ 	.short	0x0000


	//----- nvinfo : EIATTR_TCGEN05_2CTA_USED
	.align		4
        /*0028*/ 	.byte	0x01, 0x52
	.zero		2


	//----- nvinfo : EIATTR_MAXREG_COUNT
	.align		4
        /*002c*/ 	.byte	0x03, 0x1b
        /*002e*/ 	.short	0x00ff


	//----- nvinfo : EIATTR_NUM_BARRIERS
	.align		4
        /*0030*/ 	.byte	0x02, 0x4c
        /*0032*/ 	.byte	0x07
	.zero		1


	//----- nvinfo : EIATTR_EXTERNS
	.align		4
        /*0034*/ 	.byte	0x04, 0x0f
        /*0036*/ 	.short	(.L_37 - .L_36)


	//   ....[0]....
	.align		4
.L_36:
        /*0038*/ 	.word	index@(__assertfail)


	//----- nvinfo : EIATTR_MERCURY_ISA_VERSION
	.align		4
.L_37:
        /*003c*/ 	.byte	0x03, 0x5f
        /*003e*/ 	.short	0x0101


	//----- nvinfo : EIATTR_INT_WARP_WIDE_INSTR_OFFSETS
	.align		4
        /*0040*/ 	.byte	0x04, 0x31
        /*0042*/ 	.short	(.L_39 - .L_38)


	//   ....[0]....
.L_38:
        /*0044*/ 	.word	0x00000d30


	//   ....[1]....
        /*0048*/ 	.word	0x00000dd0


	//   ....[2]....
        /*004c*/ 	.word	0x00002140


	//   ....[3]....
        /*0050*/ 	.word	0x000040b0


	//   ....[4]....
        /*0054*/ 	.word	0x000040d0


	//   ....[5]....
        /*0058*/ 	.word	0x00004100


	//   ....[6]....
        /*005c*/ 	.word	0x00004a40


	//   ....[7]....
        /*0060*/ 	.word	0x00004ab0


	//   ....[8]....
        /*0064*/ 	.word	0x00004b90


	//   ....[9]....
        /*0068*/ 	.word	0x00004c10


	//   ....[10]....
        /*006c*/ 	.word	0x00004d20


	//   ....[11]....
        /*0070*/ 	.word	0x00004db0


	//   ....[12]....
        /*0074*/ 	.word	0x00004f90


	//   ....[13]....
        /*0078*/ 	.word	0x000050f0


	//----- nvinfo : EIATTR_COOP_GROUP_MASK_REGIDS
	.align		4
.L_39:
        /*007c*/ 	.byte	0x04, 0x29
        /*007e*/ 	.short	(.L_41 - .L_40)


	//   ....[0]....
.L_40:
        /*0080*/ 	.word	0xffffffff


	//   ....[1]....
        /*0084*/ 	.word	0xffffffff


	//   ....[2]....
        /*0088*/ 	.word	0xffffffff


	//   ....[3]....
        /*008c*/ 	.word	0xffffffff


	//   ....[4]....
        /*0090*/ 	.word	0xffffffff


	//   ....[5]....
        /*0094*/ 	.word	0xffffffff


	//   ....[6]....
        /*0098*/ 	.word	0xffffffff


	//   ....[7]....
        /*009c*/ 	.word	0xffffffff


	//   ....[8]....
        /*00a0*/ 	.word	0xffffffff


	//   ....[9]....
        /*00a4*/ 	.word	0xffffffff


	//   ....[10]....
        /*00a8*/ 	.word	0xffffffff


	//   ....[11]....
        /*00ac*/ 	.word	0xffffffff


	//   ....[12]....
        /*00b0*/ 	.word	0xffffffff


	//   ....[13]....
        /*00b4*/ 	.word	0xffffffff


	//----- nvinfo : EIATTR_COOP_GROUP_INSTR_OFFSETS
	.align		4
.L_41:
        /*00b8*/ 	.byte	0x04, 0x28
        /*00ba*/ 	.short	(.L_43 - .L_42)


	//   ....[0]....
.L_42:
        /*00bc*/ 	.word	0x000000c0


	//   ....[1]....
        /*00c0*/ 	.word	0x00000500


	//   ....[2]....
        /*00c4*/ 	.word	0x000006a0


	//   ....[3]....
        /*00c8*/ 	.word	0x00000830


	//   ....[4]....
        /*00cc*/ 	.word	0x00000920


	//   ....[5]....
        /*00d0*/ 	.word	0x00000a80


	//   ....[6]....
        /*00d4*/ 	.word	0x00000c10


	//   ....[7]....
        /*00d8*/ 	.word	0x00000e50


	//   ....[8]....
        /*00dc*/ 	.word	0x00002020


	//   ....[9]....
        /*00e0*/ 	.word	0x00002e90


	//   ....[10]....
        /*00e4*/ 	.word	0x00003360


	//   ....[11]....
        /*00e8*/ 	.word	0x00003390


	//   ....[12]....
        /*00ec*/ 	.word	0x00003fb0


	//   ....[13]....
        /*00f0*/ 	.word	0x000041c0


	//----- nvinfo : EIATTR_VRC_CTA_INIT_COUNT
	.align		4
.L_43:
        /*00f4*/ 	.byte	0x02, 0x4a
        /*00f6*/ 	.byte	0x80
	.zero		1


	//----- nvinfo : EIATTR_SYSCALL_OFFSETS
	.align		4
        /*00f8*/ 	.byte	0x04, 0x46
        /*00fa*/ 	.short	(.L_45 - .L_44)


	//   ....[0]....
.L_44:
        /*00fc*/ 	.word	0x00005b70


	//   ....[1]....
        /*0100*/ 	.word	0x00005c60


	//   ....[2]....
        /*0104*/ 	.word	0x000063d0


	//   ....[3]....
        /*0108*/ 	.word	0x00006d50


	//   ....[4]....
        /*010c*/ 	.word	0x000076a0


	//   ....[5]....
        /*0110*/ 	.word	0x00007ff0


	//----- nvinfo : EIATTR_MBARRIER_INSTR_OFFSETS
	.align		4
.L_45:
        /*0114*/ 	.byte	0x04, 0x39
        /*0116*/ 	.short	(.L_47 - .L_46)


	//   ....[0]....
.L_46:
        /*0118*/ 	.word	0x000005f0
        /*011c*/ 	.word	0x000000ff
        /*0120*/ 	.word	0x00000000
        /*0124*/ 	.short	0x0100
        /*0126*/ 	.byte	0x08
	.zero		1


	//   ....[1]....
        /*0128*/ 	.word	0x00000600
        /*012c*/ 	.word	0x000000ff
        /*0130*/ 	.word	0x00000028
        /*0134*/ 	.short	0x0100
        /*0136*/ 	.byte	0x08
	.zero		1


	//   ....[2]....
        /*0138*/ 	.word	0x00000610
        /*013c*/ 	.word	0x000000ff
        /*0140*/ 	.word	0x00000008
        /*0144*/ 	.short	0x0100
        /*0146*/ 	.byte	0x08
	.zero		1


	//   ....[3]....
        /*0148*/ 	.word	0x00000620
        /*014c*/ 	.word	0x000000ff
        /*0150*/ 	.word	0x00000030
        /*0154*/ 	.short	0x0100
        /*0156*/ 	.byte	0x08
	.zero		1


	//   ....[4]....
        /*0158*/ 	.word	0x00000630
        /*015c*/ 	.word	0x000000ff
        /*0160*/ 	.word	0x00000010
        /*0164*/ 	.short	0x0100
        /*0166*/ 	.byte	0x08
	.zero		1


	//   ....[5]....
        /*0168*/ 	.word	0x00000640
        /*016c*/ 	.word	0x000000ff
        /*0170*/ 	.word	0x00000038
        /*0174*/ 	.short	0x0100
        /*0176*/ 	.byte	0x08
	.zero		1


	//   ....[6]....
        /*0178*/ 	.word	0x00000650
        /*017c*/ 	.word	0x000000ff
        /*0180*/ 	.word	0x00000018
        /*0184*/ 	.short	0x0100
        /*0186*/ 	.byte	0x08
	.zero		1


	//   ....[7]....
        /*0188*/ 	.word	0x00000660
        /*018c*/ 	.word	0x000000ff
        /*0190*/ 	.word	0x00000040
        /*0194*/ 	.short	0x0100
        /*0196*/ 	.byte	0x08
	.zero		1


	//   ....[8]....
        /*0198*/ 	.word	0x00000670
        /*019c*/ 	.word	0x000000ff
        /*01a0*/ 	.word	0x00000020
        /*01a4*/ 	.short	0x0100
        /*01a6*/ 	.byte	0x08
	.zero		1


	//   ....[9]....
        /*01a8*/ 	.word	0x00000680
        /*01ac*/ 	.word	0x000000ff
        /*01b0*/ 	.word	0x00000048
        /*01b4*/ 	.short	0x0100
        /*01b6*/ 	.byte	0x08
	.zero		1


	//   ....[10]....
        /*01b8*/ 	.word	0x000007a0
        /*01bc*/ 	.word	0x000000ff
        /*01c0*/ 	.word	0x00000050
        /*01c4*/ 	.short	0x0100
        /*01c6*/ 	.byte	0x09
	.zero		1


	//   ....[11]....
        /*01c8*/ 	.word	0x000007b0
        /*01cc*/ 	.word	0x000000ff
        /*01d0*/ 	.word	0x00000070
        /*01d4*/ 	.short	0x0100
        /*01d6*/ 	.byte	0x09
	.zero		1


	//   ....[12]....
        /*01d8*/ 	.word	0x000007c0
        /*01dc*/ 	.word	0x000000ff
        /*01e0*/ 	.word	0x00000058
        /*01e4*/ 	.short	0x0100
        /*01e6*/ 	.byte	0x09
	.zero		1


	//   ....[13]....
        /*01e8*/ 	.word	0x000007d0
        /*01ec*/ 	.word	0x000000ff
        /*01f0*/ 	.word	0x00000078
        /*01f4*/ 	.short	0x0100
        /*01f6*/ 	.byte	0x09
	.zero		1


	//   ....[14]....
        /*01f8*/ 	.word	0x000007e0
        /*01fc*/ 	.word	0x000000ff
        /*0200*/ 	.word	0x00000060
        /*0204*/ 	.short	0x0100
        /*0206*/ 	.byte	0x09
	.zero		1


	//   ....[15]....
        /*0208*/ 	.word	0x000007f0
        /*020c*/ 	.word	0x000000ff
        /*0210*/ 	.word	0x00000080
        /*0214*/ 	.short	0x0100
        /*0216*/ 	.byte	0x09
	.zero		1


	//   ....[16]....
        /*0218*/ 	.word	0x00000800
        /*021c*/ 	.word	0x000000ff
        /*0220*/ 	.word	0x00000068
        /*0224*/ 	.short	0x0100
        /*0226*/ 	.byte	0x09
	.zero		1


	//   ....[17]....
        /*0228*/ 	.word	0x00000810
        /*022c*/ 	.word	0x000000ff
        /*0230*/ 	.word	0x00000088
        /*0234*/ 	.short	0x0100
        /*0236*/ 	.byte	0x09
	.zero		1


	//   ....[18]....
        /*0238*/ 	.word	0x000008f0
        /*023c*/ 	.word	0x000000ff
        /*0240*/ 	.word	0x00000090
        /*0244*/ 	.short	0x0100
        /*0246*/ 	.byte	0x08
	.zero		1


	//   ....[19]....
        /*0248*/ 	.word	0x00000900
        /*024c*/ 	.word	0x000000ff
        /*0250*/ 	.word	0x00000098
        /*0254*/ 	.short	0x0100
        /*0256*/ 	.byte	0x08
	.zero		1


	//   ....[20]....
        /*0258*/ 	.word	0x00000a30
        /*025c*/ 	.word	0x000000ff
        /*0260*/ 	.word	0x000000a0
        /*0264*/ 	.short	0x0100
        /*0266*/ 	.byte	0x08
	.zero		1


	//   ....[21]....
        /*0268*/ 	.word	0x00000a40
        /*026c*/ 	.word	0x000000ff
        /*0270*/ 	.word	0x000000b0
        /*0274*/ 	.short	0x0100
        /*0276*/ 	.byte	0x08
	.zero		1


	//   ....[22]....
        /*0278*/ 	.word	0x00000a50
        /*027c*/ 	.word	0x000000ff
        /*0280*/ 	.word	0x000000a8
        /*0284*/ 	.short	0x0100
        /*0286*/ 	.byte	0x08
	.zero		1


	//   ....[23]....
        /*0288*/ 	.word	0x00000a60
        /*028c*/ 	.word	0x000000ff
        /*0290*/ 	.word	0x000000b8
        /*0294*/ 	.short	0x0100
        /*0296*/ 	.byte	0x08
	.zero		1


	//   ....[24]....
        /*0298*/ 	.word	0x00000b80
        /*029c*/ 	.word	0x000000ff
        /*02a0*/ 	.word	0x000000c0
        /*02a4*/ 	.short	0x0100
        /*02a6*/ 	.byte	0x09
	.zero		1


	//   ....[25]....
        /*02a8*/ 	.word	0x00000b90
        /*02ac*/ 	.word	0x000000ff
        /*02b0*/ 	.word	0x000000e0
        /*02b4*/ 	.short	0x0100
        /*02b6*/ 	.byte	0x09
	.zero		1


	//   ....[26]....
        /*02b8*/ 	.word	0x00000ba0
        /*02bc*/ 	.word	0x000000ff
        /*02c0*/ 	.word	0x000000c8
        /*02c4*/ 	.short	0x0100
        /*02c6*/ 	.byte	0x09
	.zero		1


	//   ....[27]....
        /*02c8*/ 	.word	0x00000bb0
        /*02cc*/ 	.word	0x000000ff
        /*02d0*/ 	.word	0x000000e8
        /*02d4*/ 	.short	0x0100
        /*02d6*/ 	.byte	0x09
	.zero		1


	//   ....[28]....
        /*02d8*/ 	.word	0x00000bc0
        /*02dc*/ 	.word	0x000000ff
        /*02e0*/ 	.word	0x000000d0
        /*02e4*/ 	.short	0x0100
        /*02e6*/ 	.byte	0x09
	.zero		1


	//   ....[29]....
        /*02e8*/ 	.word	0x00000bd0
        /*02ec*/ 	.word	0x000000ff
        /*02f0*/ 	.word	0x000000f0
        /*02f4*/ 	.short	0x0100
        /*02f6*/ 	.byte	0x09
	.zero		1


	//   ....[30]....
        /*02f8*/ 	.word	0x00000be0
        /*02fc*/ 	.word	0x000000ff
        /*0300*/ 	.word	0x000000d8
        /*0304*/ 	.short	0x0100
        /*0306*/ 	.byte	0x09
	.zero		1


	//   ....[31]....
        /*0308*/ 	.word	0x00000bf0
        /*030c*/ 	.word	0x000000ff
        /*0310*/ 	.word	0x000000f8
        /*0314*/ 	.short	0x0100
        /*0316*/ 	.byte	0x09
	.zero		1


	//   ....[32]....
        /*0318*/ 	.word	0x00000ce0
        /*031c*/ 	.word	0x000000ff
        /*0320*/ 	.word	0x00000100
        /*0324*/ 	.short	0x0100
        /*0326*/ 	.byte	0x08
	.zero		1


	//   ....[33]....
        /*0328*/ 	.word	0x00000cf0
        /*032c*/ 	.word	0x000000ff
        /*0330*/ 	.word	0x00000110
        /*0334*/ 	.short	0x0100
        /*0336*/ 	.byte	0x08
	.zero		1


	//   ....[34]....
        /*0338*/ 	.word	0x00000d00
        /*033c*/ 	.word	0x000000ff
        /*0340*/ 	.word	0x00000108
        /*0344*/ 	.short	0x0100
        /*0346*/ 	.byte	0x08
	.zero		1


	//   ....[35]....
        /*0348*/ 	.word	0x00000d10
        /*034c*/ 	.word	0x000000ff
        /*0350*/ 	.word	0x00000118
        /*0354*/ 	.short	0x0100
        /*0356*/ 	.byte	0x08
	.zero		1


	//   ....[36]....
        /*0358*/ 	.word	0x00000e00
        /*035c*/ 	.word	0x000000ff
        /*0360*/ 	.word	0x00000120
        /*0364*/ 	.short	0x0100
        /*0366*/ 	.byte	0x07
	.zero		1


	//   ....[37]....
        /*0368*/ 	.word	0x00001820
        /*036c*/ 	.word	0x00000003
        /*0370*/ 	.word	0x00000110
        /*0374*/ 	.short	0x010a
        /*0376*/ 	.byte	0xff
	.zero		1


	//   ....[38]....
        /*0378*/ 	.word	0x00001850
        /*037c*/ 	.word	0x00000003
        /*0380*/ 	.word	0x00000100
        /*0384*/ 	.short	0x0101
        /*0386*/ 	.byte	0xff
	.zero		1


	//   ....[39]....
        /*0388*/ 	.word	0x00001950
        /*038c*/ 	.word	0x000000ff
        /*0390*/ 	.word	0x00000028
        /*0394*/ 	.short	0x010a
        /*0396*/ 	.byte	0x08
	.zero		1


	//   ....[40]....
        /*0398*/ 	.word	0x00001a20
        /*039c*/ 	.word	0x000000ff
        /*03a0*/ 	.word	0x00000028
        /*03a4*/ 	.short	0x010a
        /*03a6*/ 	.byte	0x21
	.zero		1


	//   ....[41]....
        /*03a8*/ 	.word	0x00001bd0
        /*03ac*/ 	.word	0x000000ff
        /*03b0*/ 	.word	0x00000028
        /*03b4*/ 	.short	0x010a
        /*03b6*/ 	.byte	0x08
	.zero		1


	//   ....[42]....
        /*03b8*/ 	.word	0x00001cd0
        /*03bc*/ 	.word	0x000000ff
        /*03c0*/ 	.word	0x00000098
        /*03c4*/ 	.short	0x0101
        /*03c6*/ 	.byte	0x06
	.zero		1


	//   ....[43]....
        /*03c8*/ 	.word	0x00001cf0
        /*03cc*/ 	.word	0x000000ff
        /*03d0*/ 	.word	0x00000028
        /*03d4*/ 	.short	0x010a
        /*03d6*/ 	.byte	0x08
	.zero		1


	//   ....[44]....
        /*03d8*/ 	.word	0x00001d70
        /*03dc*/ 	.word	0x000000ff
        /*03e0*/ 	.word	0x00000028
        /*03e4*/ 	.short	0x010a
        /*03e6*/ 	.byte	0x11
	.zero		1


	//   ....[45]....
        /*03e8*/ 	.word	0x00001f00
        /*03ec*/ 	.word	0x000000ff
        /*03f0*/ 	.word	0x00000028
        /*03f4*/ 	.short	0x010a
        /*03f6*/ 	.byte	0x08
	.zero		1


	//   ....[46]....
        /*03f8*/ 	.word	0x00002050
        /*03fc*/ 	.word	0x00000002
        /*0400*/ 	.word	0x000000a0
        /*0404*/ 	.short	0x010a
        /*0406*/ 	.byte	0xff
	.zero		1


	//   ....[47]....
        /*0408*/ 	.word	0x00002110
        /*040c*/ 	.word	0x00000002
        /*0410*/ 	.word	0x00000000
        /*0414*/ 	.short	0x0101
        /*0416*/ 	.byte	0xff
	.zero		1


	//   ....[48]....
        /*0418*/ 	.word	0x00002670
        /*041c*/ 	.word	0x000000ff
        /*0420*/ 	.word	0x00000000
        /*0424*/ 	.short	0x010a
        /*0426*/ 	.byte	0x04
	.zero		1


	//   ....[49]....
        /*0428*/ 	.word	0x00002700
        /*042c*/ 	.word	0x000000ff
        /*0430*/ 	.word	0x00000000
        /*0434*/ 	.short	0x010a
        /*0436*/ 	.byte	0x04
	.zero		1


	//   ....[50]....
        /*0438*/ 	.word	0x00002790
        /*043c*/ 	.word	0x000000ff
        /*0440*/ 	.word	0x00000000
        /*0444*/ 	.short	0x010a
        /*0446*/ 	.byte	0x04
	.zero		1


	//   ....[51]....
        /*0448*/ 	.word	0x00002820
        /*044c*/ 	.word	0x000000ff
        /*0450*/ 	.word	0x00000000
        /*0454*/ 	.short	0x010a
        /*0456*/ 	.byte	0x04
	.zero		1


	//   ....[52]....
        /*0458*/ 	.word	0x000028c0
        /*045c*/ 	.word	0x00000000
        /*0460*/ 	.word	0x00000000
        /*0464*/ 	.short	0x010a
        /*0466*/ 	.byte	0xff
	.zero		1


	//   ....[53]....
        /*0468*/ 	.word	0x000029f0
        /*046c*/ 	.word	0x00000000
        /*0470*/ 	.word	0x00000100
        /*0474*/ 	.short	0x010a
        /*0476*/ 	.byte	0xff
	.zero		1


	//   ....[54]....
        /*0478*/ 	.word	0x00002a60
        /*047c*/ 	.word	0x00000004
        /*0480*/ 	.word	0x00000000
        /*0484*/ 	.short	0x0101
        /*0486*/ 	.byte	0xff
	.zero		1


	//   ....[55]....
        /*0488*/ 	.word	0x00002a80
        /*048c*/ 	.word	0x000000ff
        /*0490*/ 	.word	0x000000b0
        /*0494*/ 	.short	0x010a
        /*0496*/ 	.byte	0x05
	.zero		1


	//   ....[56]....
        /*0498*/ 	.word	0x00002ba0
        /*049c*/ 	.word	0x00000000
        /*04a0*/ 	.word	0x000000a0
        /*04a4*/ 	.short	0x010a
        /*04a6*/ 	.byte	0xff
	.zero		1


	//   ....[57]....
        /*04a8*/ 	.word	0x00002ca0
        /*04ac*/ 	.word	0x00000000
        /*04b0*/ 	.word	0x00000000
        /*04b4*/ 	.short	0x0101
        /*04b6*/ 	.byte	0xff
	.zero		1


	//   ....[58]....
        /*04b8*/ 	.word	0x00002d30
        /*04bc*/ 	.word	0x000000ff
        /*04c0*/ 	.word	0x000000b0
        /*04c4*/ 	.short	0x0106
        /*04c6*/ 	.byte	0x05
	.zero		1


	//   ....[59]....
        /*04c8*/ 	.word	0x00002d50
        /*04cc*/ 	.word	0x000000ff
        /*04d0*/ 	.word	0x000000b0
        /*04d4*/ 	.short	0x010a
        /*04d6*/ 	.byte	0x05
	.zero		1


	//   ....[60]....
        /*04d8*/ 	.word	0x00002de0
        /*04dc*/ 	.word	0x000000ff
        /*04e0*/ 	.word	0x000000b0
        /*04e4*/ 	.short	0x0106
        /*04e6*/ 	.byte	0x04
	.zero		1


	//   ....[61]....
        /*04e8*/ 	.word	0x00002e20
        /*04ec*/ 	.word	0x00000000
        /*04f0*/ 	.word	0x000000b0
        /*04f4*/ 	.short	0x010a
        /*04f6*/ 	.byte	0xff
	.zero		1


	//   ....[62]....
        /*04f8*/ 	.word	0x00003060
        /*04fc*/ 	.word	0x000000ff
        /*0500*/ 	.word	0x00000008
        /*0504*/ 	.short	0x010a
        /*0506*/ 	.byte	0x06
	.zero		1


	//   ....[63]....
        /*0508*/ 	.word	0x00003080
        /*050c*/ 	.word	0x000000ff
        /*0510*/ 	.word	0x00000008
        /*0514*/ 	.short	0x010a
        /*0516*/ 	.byte	0x06
	.zero		1


	//   ....[64]....
        /*0518*/ 	.word	0x00003210
        /*051c*/ 	.word	0x000000ff
        /*0520*/ 	.word	0x00000008
        /*0524*/ 	.short	0x010a
        /*0526*/ 	.byte	0x06
	.zero		1


	//   ....[65]....
        /*0528*/ 	.word	0x00003230
        /*052c*/ 	.word	0x000000ff
        /*0530*/ 	.word	0x00000008
        /*0534*/ 	.short	0x010a
        /*0536*/ 	.byte	0x06
	.zero		1


	//   ....[66]....
        /*0538*/ 	.word	0x000032f0
        /*053c*/ 	.word	0x000000ff
        /*0540*/ 	.word	0x00000000
        /*0544*/ 	.short	0x0101
        /*0546*/ 	.byte	0x07
	.zero		1


	//   ....[67]....
        /*0548*/ 	.word	0x00003630
        /*054c*/ 	.word	0x00000000
        /*0550*/ 	.word	0x000000a0
        /*0554*/ 	.short	0x010a
        /*0556*/ 	.byte	0xff
	.zero		1


	//   ....[68]....
        /*0558*/ 	.word	0x000036f0
        /*055c*/ 	.word	0x00000000
        /*0560*/ 	.word	0x00000000
        /*0564*/ 	.short	0x0101
        /*0566*/ 	.byte	0xff
	.zero		1


	//   ....[69]....
        /*0568*/ 	.word	0x000037b0
        /*056c*/ 	.word	0x000000ff
        /*0570*/ 	.word	0x00000000
        /*0574*/ 	.short	0x010a
        /*0576*/ 	.byte	0x08
	.zero		1


	//   ....[70]....
        /*0578*/ 	.word	0x000037c0
        /*057c*/ 	.word	0x000000ff
        /*0580*/ 	.word	0x000000e0
        /*0584*/ 	.short	0x010a
        /*0586*/ 	.byte	0x09
	.zero		1


	//   ....[71]....
        /*0588*/ 	.word	0x00003870
        /*058c*/ 	.word	0x000000ff
        /*0590*/ 	.word	0x00000000
        /*0594*/ 	.short	0x010a
        /*0596*/ 	.byte	0x08
	.zero		1


	//   ....[72]....
        /*0598*/ 	.word	0x000039a0
        /*059c*/ 	.word	0x000000ff
        /*05a0*/ 	.word	0x00000000
        /*05a4*/ 	.short	0x010a
        /*05a6*/ 	.byte	0x1e
	.zero		1


	//   ....[73]....
        /*05a8*/ 	.word	0x00003ca0
        /*05ac*/ 	.word	0x000000ff
        /*05b0*/ 	.word	0x00000000
        /*05b4*/ 	.short	0x010a
        /*05b6*/ 	.byte	0x08
	.zero		1


	//   ....[74]....
        /*05b8*/ 	.word	0x00003d30
        /*05bc*/ 	.word	0x000000ff
        /*05c0*/ 	.word	0x00000000
        /*05c4*/ 	.short	0x010a
        /*05c6*/ 	.byte	0x08
	.zero		1


	//   ....[75]....
        /*05c8*/ 	.word	0x00003dc0
        /*05cc*/ 	.word	0x000000ff
        /*05d0*/ 	.word	0x00000000
        /*05d4*/ 	.short	0x010a
        /*05d6*/ 	.byte	0x08
	.zero		1


	//   ....[76]....
        /*05d8*/ 	.word	0x00003e60
        /*05dc*/ 	.word	0x00000000
        /*05e0*/ 	.word	0x00000000
        /*05e4*/ 	.short	0x010a
        /*05e6*/ 	.byte	0xff
	.zero		1


	//   ....[77]....
        /*05e8*/ 	.word	0x00003ea0
        /*05ec*/ 	.word	0x00000000
        /*05f0*/ 	.word	0x00000000
        /*05f4*/ 	.short	0x010a
        /*05f6*/ 	.byte	0xff
	.zero		1


	//   ....[78]....
        /*05f8*/ 	.word	0x00003f10
        /*05fc*/ 	.word	0x000000ff
        /*0600*/ 	.word	0x00000000
        /*0604*/ 	.short	0x0101
        /*0606*/ 	.byte	0x05
	.zero		1


	//   ....[79]....
        /*0608*/ 	.word	0x00003f50
        /*060c*/ 	.word	0x000000ff
        /*0610*/ 	.word	0x00000120
        /*0614*/ 	.short	0x010a
        /*0616*/ 	.byte	0x07
	.zero		1


	//   ....[80]....
        /*0618*/ 	.word	0x00003fa0
        /*061c*/ 	.word	0x000000ff
        /*0620*/ 	.word	0x00000000
        /*0624*/ 	.short	0x0101
        /*0626*/ 	.byte	0x05
	.zero		1


	//   ....[81]....
        /*0628*/ 	.word	0x000043f0
        /*062c*/ 	.word	0x00000000
        /*0630*/ 	.word	0x000000a0
        /*0634*/ 	.short	0x010a
        /*0636*/ 	.byte	0xff
	.zero		1


	//   ....[82]....
        /*0638*/ 	.word	0x000044b0
        /*063c*/ 	.word	0x00000000
        /*0640*/ 	.word	0x00000000
        /*0644*/ 	.short	0x0101
        /*0646*/ 	.byte	0xff
	.zero		1


	//   ....[83]....
        /*0648*/ 	.word	0x000047d0
        /*064c*/ 	.word	0x000000ff
        /*0650*/ 	.word	0x00000098
        /*0654*/ 	.short	0x010a
        /*0656*/ 	.byte	0x07
	.zero		1


	//   ....[84]....
        /*0658*/ 	.word	0x000049c0
        /*065c*/ 	.word	0x000000ff
        /*0660*/ 	.word	0x00000070
        /*0664*/ 	.short	0x010a
        /*0666*/ 	.byte	0x07
	.zero		1


	//   ....[85]....
        /*0668*/ 	.word	0x00004b30
        /*066c*/ 	.word	0x000000ff
        /*0670*/ 	.word	0x00000050
        /*0674*/ 	.short	0x010b
        /*0676*/ 	.byte	0x07
	.zero		1


	//   ....[86]....
        /*0678*/ 	.word	0x00004b40
        /*067c*/ 	.word	0x000000ff
        /*0680*/ 	.word	0x00000000
        /*0684*/ 	.short	0x0101
        /*0686*/ 	.byte	0x08
	.zero		1


	//   ....[87]....
        /*0688*/ 	.word	0x00004b60
        /*068c*/ 	.word	0x000000ff
        /*0690*/ 	.word	0x00000078
        /*0694*/ 	.short	0x010a
        /*0696*/ 	.byte	0x07
	.zero		1


	//   ....[88]....
        /*0698*/ 	.word	0x00004cc0
        /*069c*/ 	.word	0x000000ff
        /*06a0*/ 	.word	0x00000058
        /*06a4*/ 	.short	0x010b
        /*06a6*/ 	.byte	0x07
	.zero		1


	//   ....[89]....
        /*06a8*/ 	.word	0x00004cd0
        /*06ac*/ 	.word	0x000000ff
        /*06b0*/ 	.word	0x00000000
        /*06b4*/ 	.short	0x0101
        /*06b6*/ 	.byte	0x08
	.zero		1


	//   ....[90]....
        /*06b8*/ 	.word	0x00004ce0
        /*06bc*/ 	.word	0x000000ff
        /*06c0*/ 	.word	0x00000080
        /*06c4*/ 	.short	0x010a
        /*06c6*/ 	.byte	0x07
	.zero		1


	//   ....[91]....
        /*06c8*/ 	.word	0x00004e80
        /*06cc*/ 	.word	0x000000ff
        /*06d0*/ 	.word	0x00000060
        /*06d4*/ 	.short	0x010b
        /*06d6*/ 	.byte	0x07
	.zero		1


	//   ....[92]....
        /*06d8*/ 	.word	0x00004ef0
        /*06dc*/ 	.word	0x000000ff
        /*06e0*/ 	.word	0x00000000
        /*06e4*/ 	.short	0x0101
        /*06e6*/ 	.byte	0x08
	.zero		1


	//   ....[93]....
        /*06e8*/ 	.word	0x00004f20
        /*06ec*/ 	.word	0x000000ff
        /*06f0*/ 	.word	0x00000088
        /*06f4*/ 	.short	0x010a
        /*06f6*/ 	.byte	0x07
	.zero		1


	//   ....[94]....
        /*06f8*/ 	.word	0x00005130
        /*06fc*/ 	.word	0x000000ff
        /*0700*/ 	.word	0x00000068
        /*0704*/ 	.short	0x010b
        /*0706*/ 	.byte	0x07
	.zero		1


	//   ....[95]....
        /*0708*/ 	.word	0x00005150
        /*070c*/ 	.word	0x000000ff
        /*0710*/ 	.word	0x00000000
        /*0714*/ 	.short	0x0101
        /*0716*/ 	.byte	0x0d
	.zero		1


	//   ....[96]....
        /*0718*/ 	.word	0x00005180
        /*071c*/ 	.word	0x000000ff
        /*0720*/ 	.word	0x00000070
        /*0724*/ 	.short	0x010a
        /*0726*/ 	.byte	0x07
	.zero		1


	//   ....[97]....
        /*0728*/ 	.word	0x000051a0
        /*072c*/ 	.word	0x000000ff
        /*0730*/ 	.word	0x00000078
        /*0734*/ 	.short	0x010a
        /*0736*/ 	.byte	0x07
	.zero		1


	//   ....[98]....
        /*0738*/ 	.word	0x000051c0
        /*073c*/ 	.word	0x000000ff
        /*0740*/ 	.word	0x00000080
        /*0744*/ 	.short	0x010a
        /*0746*/ 	.byte	0x07
	.zero		1


	//   ....[99]....
        /*0748*/ 	.word	0x00005200
        /*074c*/ 	.word	0x00000000
        /*0750*/ 	.word	0x00000088
        /*0754*/ 	.short	0x010a
        /*0756*/ 	.byte	0xff
	.zero		1


	//   ....[100]....
        /*0758*/ 	.word	0x00005530
        /*075c*/ 	.word	0x00000000
        /*0760*/ 	.word	0x000000a0
        /*0764*/ 	.short	0x010a
        /*0766*/ 	.byte	0xff
	.zero		1


	//   ....[101]....
        /*0768*/ 	.word	0x00005640
        /*076c*/ 	.word	0x00000000
        /*0770*/ 	.word	0x00000000
        /*0774*/ 	.short	0x0101
        /*0776*/ 	.byte	0xff
	.zero		1


	//   ....[102]....
        /*0778*/ 	.word	0x00006090
        /*077c*/ 	.word	0x000000ff
        /*0780*/ 	.word	0x00000050
        /*0784*/ 	.short	0x010a
        /*0786*/ 	.byte	0x30
	.zero		1


	//   ....[103]....
        /*0788*/ 	.word	0x000060d0
        /*078c*/ 	.word	0x00000058
        /*0790*/ 	.word	0x000000c0
        /*0794*/ 	.short	0x010a
        /*0796*/ 	.byte	0xff
	.zero		1


	//   ....[104]....
        /*0798*/ 	.word	0x000061c0
        /*079c*/ 	.word	0x000000ff
        /*07a0*/ 	.word	0x00000050
        /*07a4*/ 	.short	0x010a
        /*07a6*/ 	.byte	0x30
	.zero		1


	//   ....[105]....
        /*07a8*/ 	.word	0x000062b0
        /*07ac*/ 	.word	0x00000058
        /*07b0*/ 	.word	0x000000c0
        /*07b4*/ 	.short	0x010a
        /*07b6*/ 	.byte	0xff
	.zero		1


	//   ....[106]....
        /*07b8*/ 	.word	0x00006a80
        /*07bc*/ 	.word	0x00000000
        /*07c0*/ 	.word	0x00000000
        /*07c4*/ 	.short	0x0101
        /*07c6*/ 	.byte	0xff
	.zero		1


	//   ....[107]....
        /*07c8*/ 	.word	0x00006a90
        /*07cc*/ 	.word	0x00000003
        /*07d0*/ 	.word	0x00000050
        /*07d4*/ 	.short	0x010a
        /*07d6*/ 	.byte	0xff
	.zero		1


	//   ....[108]....
        /*07d8*/ 	.word	0x00006b70
        /*07dc*/ 	.word	0x00000003
        /*07e0*/ 	.word	0x00000050
        /*07e4*/ 	.short	0x010a
        /*07e6*/ 	.byte	0xff
	.zero		1


	//   ....[109]....
        /*07e8*/ 	.word	0x000073d0
        /*07ec*/ 	.word	0x0000005b
        /*07f0*/ 	.word	0x00000000
        /*07f4*/ 	.short	0x0101
        /*07f6*/ 	.byte	0xff
	.zero		1


	//   ....[110]....
        /*07f8*/ 	.word	0x000073f0
        /*07fc*/ 	.word	0x0000005c
        /*0800*/ 	.word	0x00000050
        /*0804*/ 	.short	0x010a
        /*0806*/ 	.byte	0xff
	.zero		1


	//   ....[111]....
        /*0808*/ 	.word	0x000074c0
        /*080c*/ 	.word	0x0000005c
        /*0810*/ 	.word	0x00000050
        /*0814*/ 	.short	0x010a
        /*0816*/ 	.byte	0xff
	.zero		1


	//   ....[112]....
        /*0818*/ 	.word	0x00007d20
        /*081c*/ 	.word	0x0000005b
        /*0820*/ 	.word	0x00000000
        /*0824*/ 	.short	0x0101
        /*0826*/ 	.byte	0xff
	.zero		1


	//   ....[113]....
        /*0828*/ 	.word	0x00007d40
        /*082c*/ 	.word	0x0000005c
        /*0830*/ 	.word	0x00000050
        /*0834*/ 	.short	0x010a
        /*0836*/ 	.byte	0xff
	.zero		1


	//   ....[114]....
        /*0838*/ 	.word	0x00007e10
        /*083c*/ 	.word	0x0000005c
        /*0840*/ 	.word	0x00000050
        /*0844*/ 	.short	0x010a
        /*0846*/ 	.byte	0xff
	.zero		1


	//   ....[115]....
        /*0848*/ 	.word	0x00008120
        /*084c*/ 	.word	0x00000058
        /*0850*/ 	.word	0x00000000
        /*0854*/ 	.short	0x0101
        /*0856*/ 	.byte	0xff
	.zero		1


	//   ....[116]....
        /*0858*/ 	.word	0x000086c0
        /*085c*/ 	.word	0x00000002
        /*0860*/ 	.word	0x00000000
        /*0864*/ 	.short	0x0101
        /*0866*/ 	.byte	0xff
	.zero		1


	//   ....[117]....
        /*0868*/ 	.word	0x00008930
        /*086c*/ 	.word	0x000000ff
        /*0870*/ 	.word	0x00000000
        /*0874*/ 	.short	0x0101
        /*0876*/ 	.byte	0x04
	.zero		1


	//   ....[118]....
        /*0878*/ 	.word	0x00008950
        /*087c*/ 	.word	0x00000003
        /*0880*/ 	.word	0x00000110
        /*0884*/ 	.short	0x010a
        /*0886*/ 	.byte	0xff
	.zero		1


	//   ....[119]....
        /*0888*/ 	.word	0x000089b0
        /*088c*/ 	.word	0x00000002
        /*0890*/ 	.word	0x00000028
        /*0894*/ 	.short	0x010a
        /*0896*/ 	.byte	0xff
	.zero		1


	//   ....[120]....
        /*0898*/ 	.word	0x00008a10
        /*089c*/ 	.word	0x00000002
        /*08a0*/ 	.word	0x00000028
        /*08a4*/ 	.short	0x010a
        /*08a6*/ 	.byte	0xff
	.zero		1


	//   ....[121]....
        /*08a8*/ 	.word	0x00008a60
        /*08ac*/ 	.word	0x00000002
        /*08b0*/ 	.word	0x000000a0
        /*08b4*/ 	.short	0x010a
        /*08b6*/ 	.byte	0xff
	.zero		1


	//   ....[122]....
        /*08b8*/ 	.word	0x00008ac0
        /*08bc*/ 	.word	0x00000000
        /*08c0*/ 	.word	0x00000000
        /*08c4*/ 	.short	0x010a
        /*08c6*/ 	.byte	0xff
	.zero		1


	//   ....[123]....
        /*08c8*/ 	.word	0x00008b20
        /*08cc*/ 	.word	0x00000000
        /*08d0*/ 	.word	0x00000000
        /*08d4*/ 	.short	0x010a
        /*08d6*/ 	.byte	0xff
	.zero		1


	//   ....[124]....
        /*08d8*/ 	.word	0x00008b80
        /*08dc*/ 	.word	0x00000000
        /*08e0*/ 	.word	0x00000000
        /*08e4*/ 	.short	0x010a
        /*08e6*/ 	.byte	0xff
	.zero		1


	//   ....[125]....
        /*08e8*/ 	.word	0x00008be0
        /*08ec*/ 	.word	0x00000000
        /*08f0*/ 	.word	0x00000000
        /*08f4*/ 	.short	0x010a
        /*08f6*/ 	.byte	0xff
	.zero		1


	//   ....[126]....
        /*08f8*/ 	.word	0x00008c30
        /*08fc*/ 	.word	0x00000000
        /*0900*/ 	.word	0x00000100
        /*0904*/ 	.short	0x010a
        /*0906*/ 	.byte	0xff
	.zero		1


	//   ....[127]....
        /*0908*/ 	.word	0x00008c90
        /*090c*/ 	.word	0x00000000
        /*0910*/ 	.word	0x000000b0
        /*0914*/ 	.short	0x010a
        /*0916*/ 	.byte	0xff
	.zero		1


	//   ....[128]....
        /*0918*/ 	.word	0x00008ce0
        /*091c*/ 	.word	0x00000000
        /*0920*/ 	.word	0x000000a0
        /*0924*/ 	.short	0x010a
        /*0926*/ 	.byte	0xff
	.zero		1


	//   ....[129]....
        /*0928*/ 	.word	0x00008d40
        /*092c*/ 	.word	0x00000000
        /*0930*/ 	.word	0x000000b0
        /*0934*/ 	.short	0x010a
        /*0936*/ 	.byte	0xff
	.zero		1


	//   ....[130]....
        /*0938*/ 	.word	0x00008da0
        /*093c*/ 	.word	0x00000004
        /*0940*/ 	.word	0x00000008
        /*0944*/ 	.short	0x010a
        /*0946*/ 	.byte	0xff
	.zero		1


	//   ....[131]....
        /*0948*/ 	.word	0x00008e80
        /*094c*/ 	.word	0x00000002
        /*0950*/ 	.word	0x00000008
        /*0954*/ 	.short	0x010a
        /*0956*/ 	.byte	0xff
	.zero		1


	//   ....[132]....
        /*0958*/ 	.word	0x00008ed0
        /*095c*/ 	.word	0x00000000
        /*0960*/ 	.word	0x000000a0
        /*0964*/ 	.short	0x010a
        /*0966*/ 	.byte	0xff
	.zero		1


	//   ....[133]....
        /*0968*/ 	.word	0x00008f30
        /*096c*/ 	.word	0x00000000
        /*0970*/ 	.word	0x000000e0
        /*0974*/ 	.short	0x010a
        /*0976*/ 	.byte	0xff
	.zero		1


	//   ....[134]....
        /*0978*/ 	.word	0x00008f90
        /*097c*/ 	.word	0x00000000
        /*0980*/ 	.word	0x00000000
        /*0984*/ 	.short	0x010a
        /*0986*/ 	.byte	0xff
	.zero		1


	//   ....[135]....
        /*0988*/ 	.word	0x00008ff0
        /*098c*/ 	.word	0x00000000
        /*0990*/ 	.word	0x00000000
        /*0994*/ 	.short	0x010a
        /*0996*/ 	.byte	0xff
	.zero		1


	//   ....[136]....
        /*0998*/ 	.word	0x00009050
        /*099c*/ 	.word	0x00000000
        /*09a0*/ 	.word	0x00000000
        /*09a4*/ 	.short	0x010a
        /*09a6*/ 	.byte	0xff
	.zero		1


	//   ....[137]....
        /*09a8*/ 	.word	0x000090b0
        /*09ac*/ 	.word	0x00000000
        /*09b0*/ 	.word	0x00000000
        /*09b4*/ 	.short	0x010a
        /*09b6*/ 	.byte	0xff
	.zero		1


	//   ....[138]....
        /*09b8*/ 	.word	0x00009110
        /*09bc*/ 	.word	0x00000000
        /*09c0*/ 	.word	0x00000120
        /*09c4*/ 	.short	0x010a
        /*09c6*/ 	.byte	0xff
	.zero		1


	//   ....[139]....
        /*09c8*/ 	.word	0x00009160
        /*09cc*/ 	.word	0x00000000
        /*09d0*/ 	.word	0x000000a0
        /*09d4*/ 	.short	0x010a
        /*09d6*/ 	.byte	0xff
	.zero		1


	//   ....[140]....
        /*09d8*/ 	.word	0x000091c0
        /*09dc*/ 	.word	0x00000000
        /*09e0*/ 	.word	0x00000098
        /*09e4*/ 	.short	0x010a
        /*09e6*/ 	.byte	0xff
	.zero		1


	//   ....[141]....
        /*09e8*/ 	.word	0x00009220
        /*09ec*/ 	.word	0x00000003
        /*09f0*/ 	.word	0x00000070
        /*09f4*/ 	.short	0x010a
        /*09f6*/ 	.byte	0xff
	.zero		1


	//   ....[142]....
        /*09f8*/ 	.word	0x00009280
        /*09fc*/ 	.word	0x00000003
        /*0a00*/ 	.word	0x00000078
        /*0a04*/ 	.short	0x010a
        /*0a06*/ 	.byte	0xff
	.zero		1


	//   ....[143]....
        /*0a08*/ 	.word	0x000092e0
        /*0a0c*/ 	.word	0x00000003
        /*0a10*/ 	.word	0x00000080
        /*0a14*/ 	.short	0x010a
        /*0a16*/ 	.byte	0xff
	.zero		1


	//   ....[144]....
        /*0a18*/ 	.word	0x00009340
        /*0a1c*/ 	.word	0x00000003
        /*0a20*/ 	.word	0x00000088
        /*0a24*/ 	.short	0x010a
        /*0a26*/ 	.byte	0xff
	.zero		1


	//   ....[145]....
        /*0a28*/ 	.word	0x000093a0
        /*0a2c*/ 	.word	0x00000000
        /*0a30*/ 	.word	0x00000070
        /*0a34*/ 	.short	0x010a
        /*0a36*/ 	.byte	0xff
	.zero		1


	//   ....[146]....
        /*0a38*/ 	.word	0x00009400
        /*0a3c*/ 	.word	0x00000000
        /*0a40*/ 	.word	0x00000078
        /*0a44*/ 	.short	0x010a
        /*0a46*/ 	.byte	0xff
	.zero		1


	//   ....[147]....
        /*0a48*/ 	.word	0x00009460
        /*0a4c*/ 	.word	0x00000000
        /*0a50*/ 	.word	0x00000080
        /*0a54*/ 	.short	0x010a
        /*0a56*/ 	.byte	0xff
	.zero		1


	//   ....[148]....
        /*0a58*/ 	.word	0x000094b0
        /*0a5c*/ 	.word	0x00000000
        /*0a60*/ 	.word	0x000000a0
        /*0a64*/ 	.short	0x010a
        /*0a66*/ 	.byte	0xff
	.zero		1


	//   ....[149]....
        /*0a68*/ 	.word	0x00009510
        /*0a6c*/ 	.word	0x00000000
        /*0a70*/ 	.word	0x00000050
        /*0a74*/ 	.short	0x010a
        /*0a76*/ 	.byte	0xff
	.zero		1


	//   ....[150]....
        /*0a78*/ 	.word	0x00009560
        /*0a7c*/ 	.word	0x00000058
        /*0a80*/ 	.word	0x000000c0
        /*0a84*/ 	.short	0x010a
        /*0a86*/ 	.byte	0xff
	.zero		1


	//   ....[151]....
        /*0a88*/ 	.word	0x000095b0
        /*0a8c*/ 	.word	0x00000003
        /*0a90*/ 	.word	0x00000050
        /*0a94*/ 	.short	0x010a
        /*0a96*/ 	.byte	0xff
	.zero		1


	//   ....[152]....
        /*0a98*/ 	.word	0x00009600
        /*0a9c*/ 	.word	0x0000005c
        /*0aa0*/ 	.word	0x00000050
        /*0aa4*/ 	.short	0x010a
        /*0aa6*/ 	.byte	0xff
	.zero		1


	//   ....[153]....
        /*0aa8*/ 	.word	0x00009650
        /*0aac*/ 	.word	0x0000005c
        /*0ab0*/ 	.word	0x00000050
        /*0ab4*/ 	.short	0x010a
        /*0ab6*/ 	.byte	0xff
	.zero		1


	//----- nvinfo : EIATTR_NUM_MBARRIERS
	.align		4
.L_47:
        /*0ab8*/ 	.byte	0x03, 0x38
        /*0aba*/ 	.short	0x0025


	//----- nvinfo : EIATTR_EXIT_INSTR_OFFSETS
	.align		4
        /*0abc*/ 	.byte	0x04, 0x1c
        /*0abe*/ 	.short	(.L_49 - .L_48)


	//   ....[0]....
.L_48:
        /*0ac0*/ 	.word	0x000028f0


	//   ....[1]....
        /*0ac4*/ 	.word	0x00002df0


	//   ....[2]....
        /*0ac8*/ 	.word	0x00002e50


	//   ....[3]....
        /*0acc*/ 	.word	0x000041d0


	//   ....[4]....
        /*0ad0*/ 	.word	0x00005230


	//   ....[5]....
        /*0ad4*/ 	.word	0x00005270


	//   ....[6]....
        /*0ad8*/ 	.word	0x00008820


	//   ....[7]....
        /*0adc*/ 	.word	0x000088a0


	//   ....[8]....
        /*0ae0*/ 	.word	0x000088d0


	//   ....[9]....
        /*0ae4*/ 	.word	0x00008940


	//----- nvinfo : EIATTR_MAX_THREADS
	.align		4
.L_49:
        /*0ae8*/ 	.byte	0x04, 0x05
        /*0aea*/ 	.short	(.L_51 - .L_50)
.L_50:
        /*0aec*/ 	.word	0x00000100
        /*0af0*/ 	.word	0x00000001
        /*0af4*/ 	.word	0x00000001


	//----- nvinfo : EIATTR_CRS_STACK_SIZE
	.align		4
.L_51:
        /*0af8*/ 	.byte	0x04, 0x1e
        /*0afa*/ 	.short	(.L_53 - .L_52)
.L_52:
        /*0afc*/ 	.word	0x00000000


	//----- nvinfo : EIATTR_CBANK_PARAM_SIZE
	.align		4
.L_53:
        /*0b00*/ 	.byte	0x03, 0x19
        /*0b02*/ 	.short	0x0800


	//----- nvinfo : EIATTR_PARAM_CBANK
	.align		4
        /*0b04*/ 	.byte	0x04, 0x0a
        /*0b06*/ 	.short	(.L_55 - .L_54)
	.align		4
.L_54:
        /*0b08*/ 	.word	index@(.nv.constant0._ZN7cutlass13device_kernelINS_4gemm6kernel13GemmUniversalIN4cute5tupleIJiiiiEEENS1_10collective13CollectiveMmaINS1_35MainloopSm100TmaUmmaWarpSpecializedILi5ELi2ELi4ENS5_IJNS4_1CILi2EEENSA_ILi1EEESC_EEEEENS5_IJNSA_ILi256EEENSA_ILi64EEENSA_ILi32EEEEEENS_10tfloat32_tENS5_IJlSC_lEEESJ_SK_NS4_8TiledMMAINS4_8MMA_AtomIJNS4_23SM100_MMA_TF32_2x1SM_SSISJ_SJ_fLi256ELi64ELNS4_4UMMA5MajorE0ELSP_0ELNSO_7ScaleInE0ELSQ_0EEEEEENS4_6LayoutINS5_IJSC_SC_SC_EEENS5_IJNSA_ILi0EEESV_SV_EEEEENS5_IJNS4_10UnderscoreESY_SY_EEEEENS4_18SM100_TMA_2SM_LOADENS4_14ComposedLayoutINS4_7SwizzleILi3ELi4ELi3EEENS4_18smem_ptr_flag_bitsILi32EEENST_INS5_IJNSA_ILi8EEESH_EEENS5_IJSH_SC_EEEEEEEvNS4_8identityES11_S1B_vS1C_EENS_8epilogue10collective18CollectiveEpilogueINS1E_23Sm100TmaWarpSpecializedILi4ELi2ELi16ELb1ELb0EEEJNS5_IJNSA_ILi128EEESG_SH_EEENS5_IJNST_IS1J_SC_EENST_INSA_ILi16EEESC_EEEEESJ_SK_SJ_SK_NS1E_6fusion15FusionCallbacksIS1I_NS1P_17LinearCombinationISJ_fSJ_fLNS_15FloatRoundStyleE2EEES1K_S1O_JEEENS4_5SM1004TMEM4LOAD26SM100_TMEM_LOAD_32dp32b16xENS4_13SM90_TMA_LOADENS12_INS13_ILi2ELi4ELi3EEES16_NST_INS5_IJS17_S1M_EEENS5_IJS1M_SC_EEEEEEENS4_39AutoVectorizingCopyWithAssumedAlignmentILi128EEENS4_14SM90_TMA_STOREES24_S26_S26_EEEvvEEEEvNT_6ParamsE)
        /*0b0c*/ 	.short	0x0380
        /*0b0e*/ 	.short	0x0800


	//----- nvinfo : EIATTR_SW_WAR
	.align		4
.L_55:
        /*0b10*/ 	.byte	0x04, 0x36
        /*0b12*/ 	.short	(.L_57 - .L_56)
.L_56:
        /*0b14*/ 	.word	0x00000008
.L_57:


//--------------------- .nv.callgraph             --------------------------
	.section	.nv.callgraph,"",@"SHT_CUDA_CALLGRAPH"
	.align	4
	.sectionentsize	8
	.align		4
        /*0000*/ 	.word	0x00000000
	.align		4
        /*0004*/ 	.word	0xffffffff
	.align		4
        /*0008*/ 	.word	index@(_ZN7cutlass13device_kernelINS_4gemm6kernel13GemmUniversalIN4cute5tupleIJiiiiEEENS1_10collective13CollectiveMmaINS1_35MainloopSm100TmaUmmaWarpSpecializedILi5ELi2ELi4ENS5_IJNS4_1CILi2EEENSA_ILi1EEESC_EEEEENS5_IJNSA_ILi256EEENSA_ILi64EEENSA_ILi32EEEEEENS_10tfloat32_tENS5_IJlSC_lEEESJ_SK_NS4_8TiledMMAINS4_8MMA_AtomIJNS4_23SM100_MMA_TF32_2x1SM_SSISJ_SJ_fLi256ELi64ELNS4_4UMMA5MajorE0ELSP_0ELNSO_7ScaleInE0ELSQ_0EEEEEENS4_6LayoutINS5_IJSC_SC_SC_EEENS5_IJNSA_ILi0EEESV_SV_EEEEENS5_IJNS4_10UnderscoreESY_SY_EEEEENS4_18SM100_TMA_2SM_LOADENS4_14ComposedLayoutINS4_7SwizzleILi3ELi4ELi3EEENS4_18smem_ptr_flag_bitsILi32EEENST_INS5_IJNSA_ILi8EEESH_EEENS5_IJSH_SC_EEEEEEEvNS4_8identityES11_S1B_vS1C_EENS_8epilogue10collective18CollectiveEpilogueINS1E_23Sm100TmaWarpSpecializedILi4ELi2ELi16ELb1ELb0EEEJNS5_IJNSA_ILi128EEESG_SH_EEENS5_IJNST_IS1J_SC_EENST_INSA_ILi16EEESC_EEEEESJ_SK_SJ_SK_NS1E_6fusion15FusionCallbacksIS1I_NS1P_17LinearCombinationISJ_fSJ_fLNS_15FloatRoundStyleE2EEES1K_S1O_JEEENS4_5SM1004TMEM4LOAD26SM100_TMEM_LOAD_32dp32b16xENS4_13SM90_TMA_LOADENS12_INS13_ILi2ELi4ELi3EEES16_NST_INS5_IJS17_S1M_EEENS5_IJS1M_SC_EEEEEEENS4_39AutoVectorizingCopyWithAssumedAlignmentILi128EEENS4_14SM90_TMA_STOREES24_S26_S26_EEEvvEEEEvNT_6ParamsE)
	.align		4
        /*000c*/ 	.word	index@(__assertfail)
	.align		4
        /*0010*/ 	.word	0x00000000
	.align		4
        /*0014*/ 	.word	0xfffffffe
	.align		4
        /*0018*/ 	.word	0x00000000
	.align		4
        /*001c*/ 	.word	0xfffffffd
	.align		4
        /*0020*/ 	.word	0x00000000
	.align		4
        /*0024*/ 	.word	0xfffffffc


//--------------------- .nv.constant4             --------------------------
	.section	.nv.constant4,"a",@progbits
	.align	8
	.align		8
.nv.constant4:
        /*0000*/ 	.dword	__assertfail
	.align		8
        /*0008*/ 	.dword	__unnamed_1
	.align		8
        /*0010*/ 	.dword	__unnamed_2
	.align		8
        /*0018*/ 	.dword	_ZN40_INTERNAL_dbda9977_4_k_cu_27eda676_112134cuda3std3__45__cpo5beginE
	.align		8
        /*0020*/ 	.dword	_ZN40_INTERNAL_dbda9977_4_k_cu_27eda676_112134cuda3std3__45__cpo3endE
	.align		8
        /*0028*/ 	.dword	_ZN40_INTERNAL_dbda9977_4_k_cu_27eda676_112134cuda3std3__45__cpo6cbeginE
	.align		8
        /*0030*/ 	.dword	_ZN40_INTERNAL_dbda9977_4_k_cu_27eda676_112134cuda3std3__45__cpo4cendE
	.align		8
        /*0038*/ 	.dword	_ZN40_INTERNAL_dbda9977_4_k_cu_27eda676_112134cuda3std3__442_GLOBAL__N__dbda9977_4_k_cu_27eda676_112136ignoreE
	.align		8
        /*0040*/ 	.dword	_ZN40_INTERNAL_dbda9977_4_k_cu_27eda676_112134cuda3std3__419piecewise_constructE
	.align		8
        /*0048*/ 	.dword	_ZN40_INTERNAL_dbda9977_4_k_cu_27eda676_112134cuda3std3__48in_placeE
	.align		8
        /*0050*/ 	.dword	_ZN40_INTERNAL_dbda9977_4_k_cu_27eda676_112134cuda3std6ranges3__45__cpo4swapE
	.align		8
        /*0058*/ 	.dword	_ZN40_INTERNAL_dbda9977_4_k_cu_27eda676_112134cuda3std6ranges3__45__cpo9iter_moveE
	.align		8
        /*0060*/ 	.dword	_ZN40_INTERNAL_dbda9977_4_k_cu_27eda676_112134cute7productE
	.align		8
        /*0068*/ 	.dword	_ZN40_INTERNAL_dbda9977_4_k_cu_27eda676_112134cute1_E
	.align		8
        /*0070*/ 	.dword	$str$25
	.align		8
        /*0078*/ 	.dword	$str$26
	.align		8
        /*0080*/ 	.dword	$str$27
	.align		8
        /*0088*/ 	.dword	$str$28


//--------------------- .text._ZN7cutlass13device_kernelINS_4gemm6kernel13GemmUniversalIN4cute5tupleIJiiiiEEENS1_10collective13CollectiveMmaINS1_35MainloopSm100TmaUmmaWarpSpecializedILi5ELi2ELi4ENS5_IJNS4_1CILi2EEENSA_ILi1EEESC_EEEEENS5_IJNSA_ILi256EEENSA_ILi64EEENSA_ILi32EEEEEENS_10tfloat32_tENS5_IJlSC_lEEESJ_SK_NS4_8TiledMMAINS4_8MMA_AtomIJNS4_23SM100_MMA_TF32_2x1SM_SSISJ_SJ_fLi256ELi64ELNS4_4UMMA5MajorE0ELSP_0ELNSO_7ScaleInE0ELSQ_0EEEEEENS4_6LayoutINS5_IJSC_SC_SC_EEENS5_IJNSA_ILi0EEESV_SV_EEEEENS5_IJNS4_10UnderscoreESY_SY_EEEEENS4_18SM100_TMA_2SM_LOADENS4_14ComposedLayoutINS4_7SwizzleILi3ELi4ELi3EEENS4_18smem_ptr_flag_bitsILi32EEENST_INS5_IJNSA_ILi8EEESH_EEENS5_IJSH_SC_EEEEEEEvNS4_8identityES11_S1B_vS1C_EENS_8epilogue10collective18CollectiveEpilogueINS1E_23Sm100TmaWarpSpecializedILi4ELi2ELi16ELb1ELb0EEEJNS5_IJNSA_ILi128EEESG_SH_EEENS5_IJNST_IS1J_SC_EENST_INSA_ILi16EEESC_EEEEESJ_SK_SJ_SK_NS1E_6fusion15FusionCallbacksIS1I_NS1P_17LinearCombinationISJ_fSJ_fLNS_15FloatRoundStyleE2EEES1K_S1O_JEEENS4_5SM1004TMEM4LOAD26SM100_TMEM_LOAD_32dp32b16xENS4_13SM90_TMA_LOADENS12_INS13_ILi2ELi4ELi3EEES16_NST_INS5_IJS17_S1M_EEENS5_IJS1M_SC_EEEEEEENS4_39AutoVectorizingCopyWithAssumedAlignmentILi128EEENS4_14SM90_TMA_STOREES24_S26_S26_EEEvvEEEEvNT_6ParamsE --------------------------
	.section	.text._ZN7cutlass13device_kernelINS_4gemm6kernel13GemmUniversalIN4cute5tupleIJiiiiEEENS1_10collective13CollectiveMmaINS1_35MainloopSm100TmaUmmaWarpSpecializedILi5ELi2ELi4ENS5_IJNS4_1CILi2EEENSA_ILi1EEESC_EEEEENS5_IJNSA_ILi256EEENSA_ILi64EEENSA_ILi32EEEEEENS_10tfloat32_tENS5_IJlSC_lEEESJ_SK_NS4_8TiledMMAINS4_8MMA_AtomIJNS4_23SM100_MMA_TF32_2x1SM_SSISJ_SJ_fLi256ELi64ELNS4_4UMMA5MajorE0ELSP_0ELNSO_7ScaleInE0ELSQ_0EEEEEENS4_6LayoutINS5_IJSC_SC_SC_EEENS5_IJNSA_ILi0EEESV_SV_EEEEENS5_IJNS4_10UnderscoreESY_SY_EEEEENS4_18SM100_TMA_2SM_LOADENS4_14ComposedLayoutINS4_7SwizzleILi3ELi4ELi3EEENS4_18smem_ptr_flag_bitsILi32EEENST_INS5_IJNSA_ILi8EEESH_EEENS5_IJSH_SC_EEEEEEEvNS4_8identityES11_S1B_vS1C_EENS_8epilogue10collective18CollectiveEpilogueINS1E_23Sm100TmaWarpSpecializedILi4ELi2ELi16ELb1ELb0EEEJNS5_IJNSA_ILi128EEESG_SH_EEENS5_IJNST_IS1J_SC_EENST_INSA_ILi16EEESC_EEEEESJ_SK_SJ_SK_NS1E_6fusion15FusionCallbacksIS1I_NS1P_17LinearCombinationISJ_fSJ_fLNS_15FloatRoundStyleE2EEES1K_S1O_JEEENS4_5SM1004TMEM4LOAD26SM100_TMEM_LOAD_32dp32b16xENS4_13SM90_TMA_LOADENS12_INS13_ILi2ELi4ELi3EEES16_NST_INS5_IJS17_S1M_EEENS5_IJS1M_SC_EEEEEEENS4_39AutoVectorizingCopyWithAssumedAlignmentILi128EEENS4_14SM90_TMA_STOREES24_S26_S26_EEEvvEEEEvNT_6ParamsE,"ax",@progbits
	.align	128
.text._ZN7cutlass13device_kernelINS_4gemm6kernel13GemmUniversalIN4cute5tupleIJiiiiEEENS1_10collective13CollectiveMmaINS1_35MainloopSm100TmaUmmaWarpSpecializedILi5ELi2ELi4ENS5_IJNS4_1CILi2EEENSA_ILi1EEESC_EEEEENS5_IJNSA_ILi256EEENSA_ILi64EEENSA_ILi32EEEEEENS_10tfloat32_tENS5_IJlSC_lEEESJ_SK_NS4_8TiledMMAINS4_8MMA_AtomIJNS4_23SM100_MMA_TF32_2x1SM_SSISJ_SJ_fLi256ELi64ELNS4_4UMMA5MajorE0ELSP_0ELNSO_7ScaleInE0ELSQ_0EEEEEENS4_6LayoutINS5_IJSC_SC_SC_EEENS5_IJNSA_ILi0EEESV_SV_EEEEENS5_IJNS4_10UnderscoreESY_SY_EEEEENS4_18SM100_TMA_2SM_LOADENS4_14ComposedLayoutINS4_7SwizzleILi3ELi4ELi3EEENS4_18smem_ptr_flag_bitsILi32EEENST_INS5_IJNSA_ILi8EEESH_EEENS5_IJSH_SC_EEEEEEEvNS4_8identityES11_S1B_vS1C_EENS_8epilogue10collective18CollectiveEpilogueINS1E_23Sm100TmaWarpSpecializedILi4ELi2ELi16ELb1ELb0EEEJNS5_IJNSA_ILi128EEESG_SH_EEENS5_IJNST_IS1J_SC_EENST_INSA_ILi16EEESC_EEEEESJ_SK_SJ_SK_NS1E_6fusion15FusionCallbacksIS1I_NS1P_17LinearCombinationISJ_fSJ_fLNS_15FloatRoundStyleE2EEES1K_S1O_JEEENS4_5SM1004TMEM4LOAD26SM100_TMEM_LOAD_32dp32b16xENS4_13SM90_TMA_LOADENS12_INS13_ILi2ELi4ELi3EEES16_NST_INS5_IJS17_S1M_EEENS5_IJS1M_SC_EEEEEEENS4_39AutoVectorizingCopyWithAssumedAlignmentILi128EEENS4_14SM90_TMA_STOREES24_S26_S26_EEEvvEEEEvNT_6ParamsE:
        .type           _ZN7cutlass13device_kernelINS_4gemm6kernel13GemmUniversalIN4cute5tupleIJiiiiEEENS1_10collective13CollectiveMmaINS1_35MainloopSm100TmaUmmaWarpSpecializedILi5ELi2ELi4ENS5_IJNS4_1CILi2EEENSA_ILi1EEESC_EEEEENS5_IJNSA_ILi256EEENSA_ILi64EEENSA_ILi32EEEEEENS_10tfloat32_tENS5_IJlSC_lEEESJ_SK_NS4_8TiledMMAINS4_8MMA_AtomIJNS4_23SM100_MMA_TF32_2x1SM_SSISJ_SJ_fLi256ELi64ELNS4_4UMMA5MajorE0ELSP_0ELNSO_7ScaleInE0ELSQ_0EEEEEENS4_6LayoutINS5_IJSC_SC_SC_EEENS5_IJNSA_ILi0EEESV_SV_EEEEENS5_IJNS4_10UnderscoreESY_SY_EEEEENS4_18SM100_TMA_2SM_LOADENS4_14ComposedLayoutINS4_7SwizzleILi3ELi4ELi3EEENS4_18smem_ptr_flag_bitsILi32EEENST_INS5_IJNSA_ILi8EEESH_EEENS5_IJSH_SC_EEEEEEEvNS4_8identityES11_S1B_vS1C_EENS_8epilogue10collective18CollectiveEpilogueINS1E_23Sm100TmaWarpSpecializedILi4ELi2ELi16ELb1ELb0EEEJNS5_IJNSA_ILi128EEESG_SH_EEENS5_IJNST_IS1J_SC_EENST_INSA_ILi16EEESC_EEEEESJ_SK_SJ_SK_NS1E_6fusion15FusionCallbacksIS1I_NS1P_17LinearCombinationISJ_fSJ_fLNS_15FloatRoundStyleE2EEES1K_S1O_JEEENS4_5SM1004TMEM4LOAD26SM100_TMEM_LOAD_32dp32b16xENS4_13SM90_TMA_LOADENS12_INS13_ILi2ELi4ELi3EEES16_NST_INS5_IJS17_S1M_EEENS5_IJS1M_SC_EEEEEEENS4_39AutoVectorizingCopyWithAssumedAlignmentILi128EEENS4_14SM90_TMA_STOREES24_S26_S26_EEEvvEEEEvNT_6ParamsE,@function
        .size           _ZN7cutlass13device_kernelINS_4gemm6kernel13GemmUniversalIN4cute5tupleIJiiiiEEENS1_10collective13CollectiveMmaINS1_35MainloopSm100TmaUmmaWarpSpecializedILi5ELi2ELi4ENS5_IJNS4_1CILi2EEENSA_ILi1EEESC_EEEEENS5_IJNSA_ILi256EEENSA_ILi64EEENSA_ILi32EEEEEENS_10tfloat32_tENS5_IJlSC_lEEESJ_SK_NS4_8TiledMMAINS4_8MMA_AtomIJNS4_23SM100_MMA_TF32_2x1SM_SSISJ_SJ_fLi256ELi64ELNS4_4UMMA5MajorE0ELSP_0ELNSO_7ScaleInE0ELSQ_0EEEEEENS4_6LayoutINS5_IJSC_SC_SC_EEENS5_IJNSA_ILi0EEESV_SV_EEEEENS5_IJNS4_10UnderscoreESY_SY_EEEEENS4_18SM100_TMA_2SM_LOADENS4_14ComposedLayoutINS4_7SwizzleILi3ELi4ELi3EEENS4_18smem_ptr_flag_bitsILi32EEENST_INS5_IJNSA_ILi8EEESH_EEENS5_IJSH_SC_EEEEEEEvNS4_8identityES11_S1B_vS1C_EENS_8epilogue10collective18CollectiveEpilogueINS1E_23Sm100TmaWarpSpecializedILi4ELi2ELi16ELb1ELb0EEEJNS5_IJNSA_ILi128EEESG_SH_EEENS5_IJNST_IS1J_SC_EENST_INSA_ILi16EEESC_EEEEESJ_SK_SJ_SK_NS1E_6fusion15FusionCallbacksIS1I_NS1P_17LinearCombinationISJ_fSJ_fLNS_15FloatRoundStyleE2EEES1K_S1O_JEEENS4_5SM1004TMEM4LOAD26SM100_TMEM_LOAD_32dp32b16xENS4_13SM90_TMA_LOADENS12_INS13_ILi2ELi4ELi3EEES16_NST_INS5_IJS17_S1M_EEENS5_IJS1M_SC_EEEEEEENS4_39AutoVectorizingCopyWithAssumedAlignmentILi128EEENS4_14SM90_TMA_STOREES24_S26_S26_EEEvvEEEEvNT_6ParamsE,(.L_x_200 - _ZN7cutlass13device_kernelINS_4gemm6kernel13GemmUniversalIN4cute5tupleIJiiiiEEENS1_10collective13CollectiveMmaINS1_35MainloopSm100TmaUmmaWarpSpecializedILi5ELi2ELi4ENS5_IJNS4_1CILi2EEENSA_ILi1EEESC_EEEEENS5_IJNSA_ILi256EEENSA_ILi64EEENSA_ILi32EEEEEENS_10tfloat32_tENS5_IJlSC_lEEESJ_SK_NS4_8TiledMMAINS4_8MMA_AtomIJNS4_23SM100_MMA_TF32_2x1SM_SSISJ_SJ_fLi256ELi64ELNS4_4UMMA5MajorE0ELSP_0ELNSO_7ScaleInE0ELSQ_0EEEEEENS4_6LayoutINS5_IJSC_SC_SC_EEENS5_IJNSA_ILi0EEESV_SV_EEEEENS5_IJNS4_10UnderscoreESY_SY_EEEEENS4_18SM100_TMA_2SM_LOADENS4_14ComposedLayoutINS4_7SwizzleILi3ELi4ELi3EEENS4_18smem_ptr_flag_bitsILi32EEENST_INS5_IJNSA_ILi8EEESH_EEENS5_IJSH_SC_EEEEEEEvNS4_8identityES11_S1B_vS1C_EENS_8epilogue10collective18CollectiveEpilogueINS1E_23Sm100TmaWarpSpecializedILi4ELi2ELi16ELb1ELb0EEEJNS5_IJNSA_ILi128EEESG_SH_EEENS5_IJNST_IS1J_SC_EENST_INSA_ILi16EEESC_EEEEESJ_SK_SJ_SK_NS1E_6fusion15FusionCallbacksIS1I_NS1P_17LinearCombinationISJ_fSJ_fLNS_15FloatRoundStyleE2EEES1K_S1O_JEEENS4_5SM1004TMEM4LOAD26SM100_TMEM_LOAD_32dp32b16xENS4_13SM90_TMA_LOADENS12_INS13_ILi2ELi4ELi3EEES16_NST_INS5_IJS17_S1M_EEENS5_IJS1M_SC_EEEEEEENS4_39AutoVectorizingCopyWithAssumedAlignmentILi128EEENS4_14SM90_TMA_STOREES24_S26_S26_EEEvvEEEEvNT_6ParamsE)
        .other          _ZN7cutlass13device_kernelINS_4gemm6kernel13GemmUniversalIN4cute5tupleIJiiiiEEENS1_10collective13CollectiveMmaINS1_35MainloopSm100TmaUmmaWarpSpecializedILi5ELi2ELi4ENS5_IJNS4_1CILi2EEENSA_ILi1EEESC_EEEEENS5_IJNSA_ILi256EEENSA_ILi64EEENSA_ILi32EEEEEENS_10tfloat32_tENS5_IJlSC_lEEESJ_SK_NS4_8TiledMMAINS4_8MMA_AtomIJNS4_23SM100_MMA_TF32_2x1SM_SSISJ_SJ_fLi256ELi64ELNS4_4UMMA5MajorE0ELSP_0ELNSO_7ScaleInE0ELSQ_0EEEEEENS4_6LayoutINS5_IJSC_SC_SC_EEENS5_IJNSA_ILi0EEESV_SV_EEEEENS5_IJNS4_10UnderscoreESY_SY_EEEEENS4_18SM100_TMA_2SM_LOADENS4_14ComposedLayoutINS4_7SwizzleILi3ELi4ELi3EEENS4_18smem_ptr_flag_bitsILi32EEENST_INS5_IJNSA_ILi8EEESH_EEENS5_IJSH_SC_EEEEEEEvNS4_8identityES11_S1B_vS1C_EENS_8epilogue10collective18CollectiveEpilogueINS1E_23Sm100TmaWarpSpecializedILi4ELi2ELi16ELb1ELb0EEEJNS5_IJNSA_ILi128EEESG_SH_EEENS5_IJNST_IS1J_SC_EENST_INSA_ILi16EEESC_EEEEESJ_SK_SJ_SK_NS1E_6fusion15FusionCallbacksIS1I_NS1P_17LinearCombinationISJ_fSJ_fLNS_15FloatRoundStyleE2EEES1K_S1O_JEEENS4_5SM1004TMEM4LOAD26SM100_TMEM_LOAD_32dp32b16xENS4_13SM90_TMA_LOADENS12_INS13_ILi2ELi4ELi3EEES16_NST_INS5_IJS17_S1M_EEENS5_IJS1M_SC_EEEEEEENS4_39AutoVectorizingCopyWithAssumedAlignmentILi128EEENS4_14SM90_TMA_STOREES24_S26_S26_EEEvvEEEEvNT_6ParamsE,@"STO_CUDA_ENTRY STV_DEFAULT"
_ZN7cutlass13device_kernelINS_4gemm6kernel13GemmUniversalIN4cute5tupleIJiiiiEEENS1_10collective13CollectiveMmaINS1_35MainloopSm100TmaUmmaWarpSpecializedILi5ELi2ELi4ENS5_IJNS4_1CILi2EEENSA_ILi1EEESC_EEEEENS5_IJNSA_ILi256EEENSA_ILi64EEENSA_ILi32EEEEEENS_10tfloat32_tENS5_IJlSC_lEEESJ_SK_NS4_8TiledMMAINS4_8MMA_AtomIJNS4_23SM100_MMA_TF32_2x1SM_SSISJ_SJ_fLi256ELi64ELNS4_4UMMA5MajorE0ELSP_0ELNSO_7ScaleInE0ELSQ_0EEEEEENS4_6LayoutINS5_IJSC_SC_SC_EEENS5_IJNSA_ILi0EEESV_SV_EEEEENS5_IJNS4_10UnderscoreESY_SY_EEEEENS4_18SM100_TMA_2SM_LOADENS4_14ComposedLayoutINS4_7SwizzleILi3ELi4ELi3EEENS4_18smem_ptr_flag_bitsILi32EEENST_INS5_IJNSA_ILi8EEESH_EEENS5_IJSH_SC_EEEEEEEvNS4_8identityES11_S1B_vS1C_EENS_8epilogue10collective18CollectiveEpilogueINS1E_23Sm100TmaWarpSpecializedILi4ELi2ELi16ELb1ELb0EEEJNS5_IJNSA_ILi128EEESG_SH_EEENS5_IJNST_IS1J_SC_EENST_INSA_ILi16EEESC_EEEEESJ_SK_SJ_SK_NS1E_6fusion15FusionCallbacksIS1I_NS1P_17LinearCombinationISJ_fSJ_fLNS_15FloatRoundStyleE2EEES1K_S1O_JEEENS4_5SM1004TMEM4LOAD26SM100_TMEM_LOAD_32dp32b16xENS4_13SM90_TMA_LOADENS12_INS13_ILi2ELi4ELi3EEES16_NST_INS5_IJS17_S1M_EEENS5_IJS1M_SC_EEEEEEENS4_39AutoVectorizingCopyWithAssumedAlignmentILi128EEENS4_14SM90_TMA_STOREES24_S26_S26_EEEvvEEEEvNT_6ParamsE:
[----:B------:R-:W1:Y:S01]  /*0000*/  LDC R1, c[0x0][0x37c] ;  /* 0x0000df00ff017b82 */ /* 0x000e620000000800 */
[----:B------:R-:W2:Y:S01]  /*0010*/  S2R R81, SR_TID.X ;  /* 0x0000000000517919 */ /* 0x000ea20000002100 */
[----:B------:R-:W3:Y:S06]  /*0020*/  LDCU.64 UR6, c[0x0][0x890] ;  /* 0x00011200ff0677ac */ /* 0x000eec0008000a00 */
[----:B------:R-:W4:Y:S01]  /*0030*/  S2UR UR37, SR_CgaCtaId ;  /* 0x00000000002579c3 */ /* 0x000f220000008800 */
[----:B------:R-:W-:Y:S02]  /*0040*/  PRMT R67, RZ, 0x7610, R67 ;  /* 0x00007610ff437816 */ /* 0x000fe40000000043 */
[----:B------:R-:W-:Y:S01]  /*0050*/  ELECT P1, URZ, PT ;  /* 0x0000000000ff782f */ /* 0x000fe20003820000 */
[----:B------:R-:W1:Y:S01]  /*0060*/  LDCU.64 UR46, c[0x0][0x358] ;  /* 0x00006b00ff2e77ac */ /* 0x000e620008000a00 */
[----:B---3--:R-:W-:-:S04]  /*0070*/  UISETP.NE.U32.AND UP0, UPT, UR6, URZ, UPT ;  /* 0x000000ff0600728c */ /* 0x008fc8000bf05070 */
[----:B------:R-:W-:Y:S02]  /*0080*/  UISETP.NE.AND.EX UP0, UPT, UR7, URZ, UPT, UP0 ;  /* 0x000000ff0700728c */ /* 0x000fe4000bf05300 */
[----:B----4-:R-:W-:Y:S02]  /*0090*/  ULOP3.LUT UR5, UR37, 0x1, URZ, 0xc0, !UPT ;  /* 0x0000000125057892 */ /* 0x010fe4000f8ec0ff */
[----:B------:R-:W-:Y:S01]  /*00a0*/  ULOP3.LUT UR4, UR37, 0x1, URZ, 0x3c, !UPT ;  /* 0x0000000125047892 */ /* 0x000fe2000f8e3cff */
[----:B--2---:R-:W-:-:S05]  /*00b0*/  SHF.R.U32.HI R72, RZ, 0x5, R81 ;  /* 0x00000005ff487819 */ /* 0x004fca0000011651 */
[----:B------:R-:W2:Y:S02]  /*00c0*/  SHFL.IDX PT, R0, R72, RZ, 0x1f ;  /* 0x00001fff48007589 */ /* 0x000ea400000e0000 */
[----:B--2---:R-:W-:Y:S01]  /*00d0*/  R2UR UR10, R0 ;  /* 0x00000000000a72ca */ /* 0x004fe200000e0000 */
[----:B-1----:R-:W-:-:S14]  /*00e0*/  BRA.U UP0, `(.L_x_0) ;  /* 0x00000001002c7547 */ /* 0x002fdc000b800000 */
[----:B------:R-:W1:Y:S02]  /*00f0*/  LDCU.64 UR8, c[0x0][0x888] ;  /* 0x00011100ff0877ac */ /* 0x000e640008000a00 */
[----:B-1----:R-:W-:-:S04]  /*0100*/  UISETP.NE.U32.AND UP0, UPT, UR8, URZ, UPT ;  /* 0x000000ff0800728c */ /* 0x002fc8000bf05070 */
[----:B------:R-:W-:-:S09]  /*0110*/  UISETP.NE.AND.EX UP0, UPT, UR9, URZ, UPT, UP0 ;  /* 0x000000ff0900728c */ /* 0x000fd2000bf05300 */
[----:B------:R-:W-:Y:S05]  /*0120*/  BRA.U !UP0, `(.L_x_1) ;  /* 0x0000000108107547 */ /* 0x000fea000b800000 */
[----:B------:R-:W1:Y:S02]  /*0130*/  LDC.64 R2, c[0x0][0x888] ;  /* 0x00022200ff027b82 */ /* 0x000e640000000a00 */
[----:B-1----:R1:W5:Y:S01]  /*0140*/  LDG.E R35, desc[UR46][R2.64] ;  /* 0x0000002e02237981 */ /* 0x002362000c1e1900 */
[----:B------:R-:W-:Y:S01]  /*0150*/  HFMA2 R67, -RZ, RZ, 0, 5.9604644775390625e-08 ;  /* 0x00000001ff437431 */ /* 0x000fe200000001ff */
[----:B------:R-:W-:Y:S05]  /*0160*/  BRA `(.L_x_0) ;  /* 0x00000000000c7947 */ /* 0x000fea0003800000 */
.L_x_1:
[----:B------:R-:W1:Y:S01]  /*0170*/  LDCU UR8, c[0x0][0x880] ;  /* 0x00011000ff0877ac */ /* 0x000e620008000800 */
[----:B------:R-:W-:Y:S01]  /*0180*/  HFMA2 R67, -RZ, RZ, 0, 5.9604644775390625e-08 ;  /* 0x00000001ff437431 */ /* 0x000fe200000001ff */
[----:B-1----:R-:W-:-:S07]  /*0190*/  MOV R35, UR8 ;  /* 0x0000000800237c02 */ /* 0x002fce0008000f00 */
.L_x_0:
[----:B------:R-:W2:Y:S02]  /*01a0*/  LDCU.64 UR8, c[0x0][0x8b0] ;  /* 0x00011600ff0877ac */ /* 0x000ea40008000a00 */
[----:B--2---:R-:W-:-:S04]  /*01b0*/  UISETP.NE.U32.AND UP0, UPT, UR8, URZ, UPT ;  /* 0x000000ff0800728c */ /* 0x004fc8000bf05070 */
[----:B------:R-:W-:-:S09]  /*01c0*/  UISETP.NE.AND.EX UP0, UPT, UR9, URZ, UPT, UP0 ;  /* 0x000000ff0900728c */ /* 0x000fd2000bf05300 */
[----:B------:R-:W-:Y:S05]  /*01d0*/  BRA.U UP0, `(.L_x_2) ;  /* 0x0000000100247547 */ /* 0x000fea000b800000 */
[----:B------:R-:W2:Y:S02]  /*01e0*/  LDCU.64 UR8, c[0x0][0x8a8] ;  /* 0x00011500ff0877ac */ /* 0x000ea40008000a00 */
[----:B--2---:R-:W-:-:S04]  /*01f0*/  UISETP.NE.U32.AND UP0, UPT, UR8, URZ, UPT ;  /* 0x000000ff0800728c */ /* 0x004fc8000bf05070 */
[----:B------:R-:W-:-:S09]  /*0200*/  UISETP.NE.AND.EX UP0, UPT, UR9, URZ, UPT, UP0 ;  /* 0x000000ff0900728c */ /* 0x000fd2000bf05300 */
[----:B------:R-:W-:Y:S05]  /*0210*/  BRA.U !UP0, `(.L_x_3) ;  /* 0x00000001080c7547 */ /* 0x000fea000b800000 */
[----:B------:R-:W2:Y:S02]  /*0220*/  LDC.64 R32, c[0x0][0x8a8] ;  /* 0x00022a00ff207b82 */ /* 0x000ea40000000a00 */
[----:B--2---:R2:W5:Y:S01]  /*0230*/  LDG.E R32, desc[UR46][R32.64] ;  /* 0x0000002e20207981 */ /* 0x004562000c1e1900 */
[----:B------:R-:W-:Y:S05]  /*0240*/  BRA `(.L_x_2) ;  /* 0x0000000000087947 */ /* 0x000fea0003800000 */
.L_x_3:
[----:B------:R-:W2:Y:S02]  /*0250*/  LDCU UR8, c[0x0][0x8a0] ;  /* 0x00011400ff0877ac */ /* 0x000ea40008000800 */
[----:B--2---:R-:W-:Y:S02]  /*0260*/  MOV R32, UR8 ;  /* 0x0000000800207c02 */ /* 0x004fe40008000f00 */
.L_x_2:
[----:B------:R-:W-:Y:S01]  /*0270*/  IMAD.U32 R0, RZ, RZ, UR10 ;  /* 0x0000000aff007e24 */ /* 0x000fe2000f8e00ff */
[----:B------:R-:W-:Y:S04]  /*0280*/  BSSY.RECONVERGENT B0, `(.L_x_4) ;  /* 0x000000c000007945 */ /* 0x000fe80003800200 */
[C---:B------:R-:W-:Y:S02]  /*0290*/  ISETP.NE.OR P2, PT, R0.reuse, 0x1, !P1 ;  /* 0x000000010000780c */ /* 0x040fe40004f45670 */
[----:B------:R-:W-:-:S11]  /*02a0*/  ISETP.NE.OR P0, PT, R0, 0x3, !P1 ;  /* 0x000000030000780c */ /* 0x000fd60004f05670 */
[----:B------:R-:W-:Y:S05]  /*02b0*/  @P2 BRA `(.L_x_5) ;  /* 0x0000000000202947 */ /* 0x000fea0003800000 */
[----:B------:R-:W3:Y:S02]  /*02c0*/  LDCU.64 UR8, c[0x0][0x348] ;  /* 0x00006900ff0877ac */ /* 0x000ee40008000a00 */
[----:B---3--:R-:W-:Y:S02]  /*02d0*/  UIADD3 UR12, UP1, UPT, UR8, 0x80, URZ ;  /* 0x00000080080c7890 */ /* 0x008fe4000ff3e0ff */
[----:B------:R-:W-:Y:S02]  /*02e0*/  UIADD3 UR8, UP0, UPT, UR8, 0x180, URZ ;  /* 0x0000018008087890 */ /* 0x000fe4000ff1e0ff */
[----:B------:R-:W-:Y:S02]  /*02f0*/  UIADD3.X UR13, UPT, UPT, URZ, UR9, URZ, UP1, !UPT ;  /* 0x00000009ff0d7290 */ /* 0x000fe40008ffe4ff */
[----:B------:R-:W-:-:S07]  /*0300*/  UIADD3.X UR9, UPT, UPT, URZ, UR9, URZ, UP0, !UPT ;  /* 0x00000009ff097290 */ /* 0x000fce00087fe4ff */
[----:B------:R3:W-:Y:S02]  /*0310*/  UTMACCTL.PF [UR12] ;  /* 0x000000000c0079b9 */ /* 0x0007e40008040000 */
[----:B------:R3:W-:Y:S02]  /*0320*/  UTMACCTL.PF [UR8] ;  /* 0x00000000080079b9 */ /* 0x0007e40008040000 */
[----:B---3--:R-:W-:Y:S01]  /*0330*/  NOP ;  /* 0x0000000000007918 */ /* 0x008fe20000000000 */
.L_x_5:
[----:B------:R-:W-:Y:S05]  /*0340*/  BSYNC.RECONVERGENT B0 ;  /* 0x0000000000007941 */ /* 0x000fea0003800200 */
.L_x_4:
[----:B------:R-:W-:Y:S04]  /*0350*/  BSSY.RECONVERGENT B0, `(.L_x_6) ;  /* 0x000000a000007945 */ /* 0x000fe80003800200 */
        /* <DEDUP_REMOVED lines=9> */
.L_x_7:
[----:B------:R-:W-:Y:S05]  /*03f0*/  BSYNC.RECONVERGENT B0 ;  /* 0x0000000000007941 */ /* 0x000fea0003800200 */
.L_x_6:
[----:B------:R-:W3:Y:S01]  /*0400*/  LDCU.64 UR8, c[0x0][0x888] ;  /* 0x00011100ff0877ac */ /* 0x000ee20008000a00 */
[----:B------:R-:W-:Y:S02]  /*0410*/  UISETP.EQ.U32.AND UP1, UPT, UR6, URZ, UPT ;  /* 0x000000ff0600728c */ /* 0x000fe4000bf22070 */
[----:B------:R-:W-:Y:S02]  /*0420*/  UPLOP3.LUT UP5, UPT, UPT, UPT, UPT, 0x80, 0x8 ;  /* 0x000000000008789c */ /* 0x000fe40003faf070 */
[----:B---3--:R-:W-:-:S04]  /*0430*/  UISETP.NE.U32.AND UP0, UPT, UR8, URZ, UPT ;  /* 0x000000ff0800728c */ /* 0x008fc8000bf05070 */
[----:B------:R-:W-:-:S04]  /*0440*/  UISETP.NE.AND.EX UP0, UPT, UR9, URZ, UPT, UP0 ;  /* 0x000000ff0900728c */ /* 0x000fc8000bf05300 */
[----:B------:R-:W-:-:S04]  /*0450*/  UISETP.EQ.OR.EX UP2, UPT, UR7, URZ, !UP0, UP1 ;  /* 0x000000ff0700728c */ /* 0x000fc8000c742710 */
[----:B------:R-:W-:-:S05]  /*0460*/  UP2UR UR50, UPR, URZ, 0x4 ;  /* 0x00000004ff327883 */ /* 0x000fca0008000000 */
[----:B------:R-:W-:Y:S07]  /*0470*/  BRA.U !UP2, `(.L_x_8) ;  /* 0x000000010a207547 */ /* 0x000fee000b800000 */
[----:B------:R-:W-:Y:S01]  /*0480*/  UISETP.NE.U32.AND UP2, UPT, UR6, URZ, UPT ;  /* 0x000000ff0600728c */ /* 0x000fe2000bf45070 */
[----:B-----5:R-:W-:Y:S01]  /*0490*/  FSETP.NEU.AND P0, PT, R35, RZ, PT ;  /* 0x000000ff2300720b */ /* 0x020fe20003f0d000 */
[----:B------:R-:W-:Y:S02]  /*04a0*/  USEL UR6, URZ, 0xffffffff, UP0 ;  /* 0xffffffffff067887 */ /* 0x000fe40008000000 */
[----:B------:R-:W-:-:S10]  /*04b0*/  UISETP.NE.AND.EX UP2, UPT, UR7, URZ, UPT, UP2 ;  /* 0x000000ff0700728c */ /* 0x000fd4000bf45320 */
[----:B------:R-:W-:Y:S01]  /*04c0*/  VOTEU.ANY UP1, P0 ;  /* 0x0000000000ff7886 */ /* 0x000fe20000020100 */
[----:B------:R-:W-:-:S04]  /*04d0*/  @!UP2 USEL UR6, URZ, 0xffffffff, UP1 ;  /* 0xffffffffff06a887 */ /* 0x000fc80008800000 */
[----:B------:R-:W-:-:S04]  /*04e0*/  ULOP3.LUT UR6, UR6, 0x1, URZ, 0xc0, !UPT ;  /* 0x0000000106067892 */ /* 0x000fc8000f8ec0ff */
[----:B------:R-:W-:-:S11]  /*04f0*/  UISETP.NE.U32.AND UP5, UPT, UR6, 0x1, UPT ;  /* 0x000000010600788c */ /* 0x000fd6000bfa5070 */
.L_x_8:
[----:B------:R-:W3:Y:S01]  /*0500*/  SHFL.IDX PT, R0, R72, RZ, 0x1f ;  /* 0x00001fff48007589 */ /* 0x000ee200000e0000 */
[----:B------:R-:W-:-:S04]  /*0510*/  UISETP.NE.AND UP1, UPT, UR10, 0x2, UPT ;  /* 0x000000020a00788c */ /* 0x000fc8000bf25270 */
[----:B------:R-:W-:Y:S02]  /*0520*/  UISETP.EQ.AND UP2, UPT, UR5, URZ, !UP1 ;  /* 0x000000ff0500728c */ /* 0x000fe4000cf42270 */
[----:B------:R-:W-:-:S04]  /*0530*/  USEL UR6, URZ, 0x1, UP1 ;  /* 0x00000001ff067887 */ /* 0x000fc80008800000 */
[----:B------:R-:W-:Y:S02]  /*0540*/  PLOP3.LUT P5, PT, P1, PT, UP2, 0x80, 0x8 ;  /* 0x000000000008781c */ /* 0x000fe40000faf028 */
[----:B---3--:R-:W-:-:S13]  /*0550*/  ISETP.NE.AND P0, PT, R0, RZ, PT ;  /* 0x000000ff0000720c */ /* 0x008fda0003f05270 */
[----:B------:R-:W-:Y:S05]  /*0560*/  @P0 BRA `(.L_x_9) ;  /* 0x00000000004c0947 */ /* 0x000fea0003800000 */
[----:B------:R-:W-:Y:S01]  /*0570*/  UMOV UR8, 0x400 ;  /* 0x0000040000087882 */ /* 0x000fe20000000000 */
[----:B------:R-:W-:Y:S01]  /*0580*/  UMOV UR7, 0x1 ;  /* 0x0000000100077882 */ /* 0x000fe20000000000 */
[----:B------:R-:W-:Y:S02]  /*0590*/  ULEA UR8, UR37, UR8, 0x18 ;  /* 0x0000000825087291 */ /* 0x000fe4000f8ec0ff */
[----:B------:R-:W-:-:S04]  /*05a0*/  UIADD3 UR12, UPT, UPT, -UR7, 0x100000, URZ ;  /* 0x00100000070c7890 */ /* 0x000fc8000fffe1ff */
[----:B------:R-:W-:Y:S02]  /*05b0*/  USHF.L.U32 UR13, UR12, 0xb, URZ ;  /* 0x0000000b0c0d7899 */ /* 0x000fe400080006ff */
[----:B------:R-:W-:Y:S01]  /*05c0*/  USHF.L.U32 UR12, UR12, 0x1, URZ ;  /* 0x000000010c0c7899 */ /* 0x000fe200080006ff */
[----:B------:R-:W-:Y:S01]  /*05d0*/  ELECT P0, URZ, PT ;  /* 0x0000000000ff782f */ /* 0x000fe20003800000 */
[----:B------:R-:W3:Y:S10]  /*05e0*/  FENCE.VIEW.ASYNC.S ;  /* 0x00000000000073c6 */ /* 0x000ef40000000000 */
[----:B---3--:R3:W4:Y:S01]  /*05f0*/  SYNCS.EXCH.64 URZ, [UR8], UR12 ;  /* 0x0000000c08ff75b2 */ /* 0x0087220008000100 */
[----:B------:R3:W1:Y:S01]  /*0600*/  SYNCS.EXCH.64 URZ, [UR8+0x28], UR12 ;  /* 0x0000280c08ff75b2 */ /* 0x0006620008000100 */
        /* <DEDUP_REMOVED lines=8> */
[----:B------:R-:W-:Y:S01]  /*0690*/  NOP ;  /* 0x0000000000007918 */ /* 0x000fe20000000000 */
.L_x_9:
[----:B------:R-:W2:Y:S01]  /*06a0*/  SHFL.IDX PT, R0, R72, RZ, 0x1f ;  /* 0x00001fff48007589 */ /* 0x000ea200000e0000 */
[----:B------:R-:W-:Y:S01]  /*06b0*/  NOP ;  /* 0x0000000000007918 */ /* 0x000fe20000000000 */
[----:B--2---:R-:W-:-:S13]  /*06c0*/  ISETP.NE.AND P0, PT, R0, 0x1, PT ;  /* 0x000000010000780c */ /* 0x004fda0003f05270 */
[----:B------:R-:W-:Y:S05]  /*06d0*/  @P0 BRA `(.L_x_10) ;  /* 0x0000000000540947 */ /* 0x000fea0003800000 */
[----:B------:R-:W-:Y:S01]  /*06e0*/  UMOV UR9, 0x400 ;  /* 0x0000040000097882 */ /* 0x000fe20000000000 */
[----:B---3--:R-:W-:Y:S01]  /*06f0*/  UMOV UR8, 0x20 ;  /* 0x0000002000087882 */ /* 0x008fe20000000000 */
[----:B------:R-:W-:Y:S01]  /*0700*/  UMOV UR7, 0x80 ;  /* 0x0000008000077882 */ /* 0x000fe20000000000 */
[----:B------:R-:W-:Y:S02]  /*0710*/  ULEA UR9, UR37, UR9, 0x18 ;  /* 0x0000000925097291 */ /* 0x000fe4000f8ec0ff */
[----:B------:R-:W-:-:S04]  /*0720*/  UIADD3 UR12, UPT, UPT, -UR8, 0x100000, URZ ;  /* 0x00100000080c7890 */ /* 0x000fc8000fffe1ff */
[----:B------:R-:W-:Y:S02]  /*0730*/  USHF.L.U32 UR13, UR12, 0xb, URZ ;  /* 0x0000000b0c0d7899 */ /* 0x000fe400080006ff */
[----:B------:R-:W-:Y:S02]  /*0740*/  USHF.L.U32 UR12, UR12, 0x1, URZ ;  /* 0x000000010c0c7899 */ /* 0x000fe400080006ff */
[----:B------:R-:W-:-:S04]  /*0750*/  UIADD3 UR14, UPT, UPT, -UR7, 0x100000, URZ ;  /* 0x00100000070e7890 */ /* 0x000fc8000fffe1ff */
[----:B------:R-:W-:Y:S02]  /*0760*/  USHF.L.U32 UR15, UR14, 0xb, URZ ;  /* 0x0000000b0e0f7899 */ /* 0x000fe400080006ff */
[----:B------:R-:W-:Y:S01]  /*0770*/  USHF.L.U32 UR14, UR14, 0x1, URZ ;  /* 0x000000010e0e7899 */ /* 0x000fe200080006ff */
[----:B------:R-:W-:Y:S01]  /*0780*/  ELECT P0, URZ, PT ;  /* 0x0000000000ff782f */ /* 0x000fe20003800000 */
[----:B------:R-:W2:Y:S02]  /*0790*/  FENCE.VIEW.ASYNC.S ;  /* 0x00000000000073c6 */ /* 0x000ea40000000000 */
[----:B--2---:R2:W3:Y:S08]  /*07a0*/  SYNCS.EXCH.64 URZ, [UR9+0x50], UR12 ;  /* 0x0000500c09ff75b2 */ /* 0x0044f00008000100 */
        /* <DEDUP_REMOVED lines=8> */
.L_x_10:
[----:B------:R-:W4:Y:S01]  /*0830*/  SHFL.IDX PT, R0, R72, RZ, 0x1f ;  /* 0x00001fff48007589 */ /* 0x000f2200000e0000 */
[----:B------:R-:W-:Y:S01]  /*0840*/  NOP ;  /* 0x0000000000007918 */ /* 0x000fe20000000000 */
[----:B----4-:R-:W-:-:S13]  /*0850*/  ISETP.NE.AND P0, PT, R0, 0x3, PT ;  /* 0x000000030000780c */ /* 0x010fda0003f05270 */
[----:B------:R-:W-:Y:S05]  /*0860*/  @P0 BRA `(.L_x_11) ;  /* 0x00000000002c0947 */ /* 0x000fea0003800000 */
[----:B---3--:R-:W-:Y:S01]  /*0870*/  UMOV UR8, 0x400 ;  /* 0x0000040000087882 */ /* 0x008fe20000000000 */
[----:B------:R-:W-:Y:S01]  /*0880*/  UMOV UR7, 0x20 ;  /* 0x0000002000077882 */ /* 0x000fe20000000000 */
[----:B------:R-:W-:Y:S02]  /*0890*/  ULEA UR8, UR37, UR8, 0x18 ;  /* 0x0000000825087291 */ /* 0x000fe4000f8ec0ff */
[----:B--2---:R-:W-:-:S04]  /*08a0*/  UIADD3 UR12, UPT, UPT, -UR7, 0x100000, URZ ;  /* 0x00100000070c7890 */ /* 0x004fc8000fffe1ff */
[----:B------:R-:W-:Y:S02]  /*08b0*/  USHF.L.U32 UR13, UR12, 0xb, URZ ;  /* 0x0000000b0c0d7899 */ /* 0x000fe400080006ff */
[----:B------:R-:W-:Y:S01]  /*08c0*/  USHF.L.U32 UR12, UR12, 0x1, URZ ;  /* 0x000000010c0c7899 */ /* 0x000fe200080006ff */
[----:B------:R-:W-:Y:S01]  /*08d0*/  ELECT P0, URZ, PT ;  /* 0x0000000000ff782f */ /* 0x000fe20003800000 */
[----:B------:R-:W2:Y:S10]  /*08e0*/  FENCE.VIEW.ASYNC.S ;  /* 0x00000000000073c6 */ /* 0x000eb40000000000 */
[----:B--2---:R4:W2:Y:S01]  /*08f0*/  SYNCS.EXCH.64 URZ, [UR8+0x90], UR12 ;  /* 0x0000900c08ff75b2 */ /* 0x0048a20008000100 */
[----:B------:R4:W3:Y:S02]  /*0900*/  SYNCS.EXCH.64 URZ, [UR8+0x98], UR12 ;  /* 0x0000980c08ff75b2 */ /* 0x0008e40008000100 */
[----:B----4-:R-:W-:Y:S01]  /*0910*/  NOP ;  /* 0x0000000000007918 */ /* 0x010fe20000000000 */
.L_x_11:
[----:B------:R-:W4:Y:S01]  /*0920*/  SHFL.IDX PT, R0, R72, RZ, 0x1f ;  /* 0x00001fff48007589 */ /* 0x000f2200000e0000 */
[----:B------:R-:W-:Y:S01]  /*0930*/  NOP ;  /* 0x0000000000007918 */ /* 0x000fe20000000000 */
[----:B----4-:R-:W-:-:S13]  /*0940*/  ISETP.NE.AND P0, PT, R0, 0x4, PT ;  /* 0x000000040000780c */ /* 0x010fda0003f05270 */
[----:B------:R-:W-:Y:S05]  /*0950*/  @P0 BRA `(.L_x_12) ;  /* 0x0000000000480947 */ /* 0x000fea0003800000 */
[----:B--2---:R-:W-:Y:S01]  /*0960*/  UMOV UR9, 0x1e0 ;  /* 0x000001e000097882 */ /* 0x004fe20000000000 */
[----:B---3--:R-:W-:Y:S01]  /*0970*/  UMOV UR8, 0x400 ;  /* 0x0000040000087882 */ /* 0x008fe20000000000 */
[----:B------:R-:W-:Y:S01]  /*0980*/  USEL UR9, UR9, 0x1a0, UP5 ;  /* 0x000001a009097887 */ /* 0x000fe2000a800000 */
        /* <DEDUP_REMOVED lines=10> */
[----:B--2---:R4:W2:Y:S08]  /*0a30*/  SYNCS.EXCH.64 URZ, [UR8+0xa0], UR12 ;  /* 0x0000a00c08ff75b2 */ /* 0x0048b00008000100 */
[----:B------:R4:W3:Y:S01]  /*0a40*/  SYNCS.EXCH.64 URZ, [UR8+0xb0], UR14 ;  /* 0x0000b00e08ff75b2 */ /* 0x0008e20008000100 */
[----:B------:R4:W1:Y:S01]  /*0a50*/  SYNCS.EXCH.64 URZ, [UR8+0xa8], UR12 ;  /* 0x0000a80c08ff75b2 */ /* 0x0008620008000100 */
[----:B------:R4:W1:Y:S02]  /*0a60*/  SYNCS.EXCH.64 URZ, [UR8+0xb8], UR14 ;  /* 0x0000b80e08ff75b2 */ /* 0x0008640008000100 */
[----:B----4-:R-:W-:Y:S01]  /*0a70*/  NOP ;  /* 0x0000000000007918 */ /* 0x010fe20000000000 */
.L_x_12:
[----:B------:R-:W4:Y:S01]  /*0a80*/  SHFL.IDX PT, R0, R72, RZ, 0x1f ;  /* 0x00001fff48007589 */ /* 0x000f2200000e0000 */
[----:B------:R-:W-:Y:S01]  /*0a90*/  NOP ;  /* 0x0000000000007918 */ /* 0x000fe20000000000 */
[----:B----4-:R-:W-:-:S13]  /*0aa0*/  ISETP.NE.AND P0, PT, R0, 0x5, PT ;  /* 0x000000050000780c */ /* 0x010fda0003f05270 */
[----:B------:R-:W-:Y:S05]  /*0ab0*/  @P0 BRA `(.L_x_13) ;  /* 0x0000000000540947 */ /* 0x000fea0003800000 */
[----:B--2---:R-:W-:Y:S01]  /*0ac0*/  UMOV UR9, 0x400 ;  /* 0x0000040000097882 */ /* 0x004fe20000000000 */
        /* <DEDUP_REMOVED lines=14> */
[----:B------:R4:W1:Y:S01]  /*0bb0*/  SYNCS.EXCH.64 URZ, [UR9+0xe8], UR14 ;  /* 0x0000e80e09ff75b2 */ /* 0x0008620008000100 */
[----:B------:R4:W1:Y:S01]  /*0bc0*/  SYNCS.EXCH.64 URZ, [UR9+0xd0], UR12 ;  /* 0x0000d00c09ff75b2 */ /* 0x0008620008000100 */
[----:B------:R4:W1:Y:S01]  /*0bd0*/  SYNCS.EXCH.64 URZ, [UR9+0xf0], UR14 ;  /* 0x0000f00e09ff75b2 */ /* 0x0008620008000100 */
[----:B------:R4:W1:Y:S01]  /*0be0*/  SYNCS.EXCH.64 URZ, [UR9+0xd8], UR12 ;  /* 0x0000d80c09ff75b2 */ /* 0x0008620008000100 */
[----:B------:R4:W1:Y:S02]  /*0bf0*/  SYNCS.EXCH.64 URZ, [UR9+0xf8], UR14 ;  /* 0x0000f80e09ff75b2 */ /* 0x0008640008000100 */
[----:B----4-:R-:W-:Y:S01]  /*0c00*/  NOP ;  /* 0x0000000000007918 */ /* 0x010fe20000000000 */
.L_x_13:
[----:B------:R-:W4:Y:S01]  /*0c10*/  SHFL.IDX PT, R0, R72, RZ, 0x1f ;  /* 0x00001fff48007589 */ /* 0x000f2200000e0000 */
[----:B------:R-:W-:Y:S01]  /*0c20*/  ISETP.NE.OR P1, PT, RZ, UR10, !P1 ;  /* 0x0000000aff007c0c */ /* 0x000fe2000cf25670 */
        /* <DEDUP_REMOVED lines=12> */
[----:B------:R4:W3:Y:S01]  /*0cf0*/  SYNCS.EXCH.64 URZ, [UR8+0x110], UR12 ;  /* 0x0001100c08ff75b2 */ /* 0x0008e20008000100 */
[----:B------:R4:W1:Y:S01]  /*0d00*/  SYNCS.EXCH.64 URZ, [UR8+0x108], UR12 ;  /* 0x0001080c08ff75b2 */ /* 0x0008620008000100 */
[----:B------:R4:W1:Y:S02]  /*0d10*/  SYNCS.EXCH.64 URZ, [UR8+0x118], UR12 ;  /* 0x0001180c08ff75b2 */ /* 0x0008640008000100 */
[----:B----4-:R-:W-:Y:S01]  /*0d20*/  NOP ;  /* 0x0000000000007918 */ /* 0x010fe20000000000 */
.L_x_14:
[----:B------:R-:W-:Y:S01]  /*0d30*/  VOTEU.ALL UP1, P1 ;  /* 0x0000000000ff7886 */ /* 0x000fe20000820000 */
[----:B---3--:R-:W3:Y:S01]  /*0d40*/  LDCU UR8, c[0x0][0x36c] ;  /* 0x00006d80ff0877ac */ /* 0x008ee20008000800 */
[----:B------:R-:W-:Y:S01]  /*0d50*/  NOP ;  /* 0x0000000000007918 */ /* 0x000fe20000000000 */
[----:B------:R-:W-:Y:S01]  /*0d60*/  LOP3.LUT R10, R81, 0x1f, RZ, 0xc0, !PT ;  /* 0x0000001f510a7812 */ /* 0x000fe200078ec0ff */
[----:B--2---:R-:W-:Y:S01]  /*0d70*/  UMOV UR12, 0x20 ;  /* 0x00000020000c7882 */ /* 0x004fe20000000000 */
[----:B------:R-:W-:Y:S01]  /*0d80*/  @!UP1 UMOV UR7, 0x400 ;  /* 0x0000040000079882 */ /* 0x000fe20000000000 */
[----:B------:R-:W-:-:S04]  /*0d90*/  @!UP1 UIADD3 UR12, UPT, UPT, -UR12, 0x100000, URZ ;  /* 0x001000000c0c9890 */ /* 0x000fc8000fffe1ff */
[----:B------:R-:W-:Y:S02]  /*0da0*/  @!UP1 USHF.L.U32 UR13, UR12, 0xb, URZ ;  /* 0x0000000b0c0d9899 */ /* 0x000fe400080006ff */
[----:B------:R-:W-:Y:S02]  /*0db0*/  @!UP1 USHF.L.U32 UR12, UR12, 0x1, URZ ;  /* 0x000000010c0c9899 */ /* 0x000fe400080006ff */
[----:B------:R-:W-:Y:S01]  /*0dc0*/  @!UP1 ULEA UR7, UR37, UR7, 0x18 ;  /* 0x0000000725079291 */ /* 0x000fe2000f8ec0ff */
[----:B------:R-:W-:Y:S01]  /*0dd0*/  VOTEU.ALL UP1, P1 ;  /* 0x0000000000ff7886 */ /* 0x000fe20000820000 */
[----:B------:R-:W-:Y:S01]  /*0de0*/  UISETP.NE.AND UP4, UPT, UR10, URZ, UPT ;  /* 0x000000ff0a00728c */ /* 0x000fe2000bf85270 */
[----:B------:R-:W2:Y:S09]  /*0df0*/  FENCE.VIEW.ASYNC.S ;  /* 0x00000000000073c6 */ /* 0x000eb20000000000 */
[----:B--2---:R2:W4:Y:S01]  /*0e00*/  @!UP1 SYNCS.EXCH.64 URZ, [UR7+0x120], UR12 ;  /* 0x0001200c07ff95b2 */ /* 0x0045220008000100 */
[----:B---3--:R-:W-:-:S09]  /*0e10*/  UISETP.EQ.U32.AND UP1, UPT, UR8, 0x1, UPT ;  /* 0x000000010800788c */ /* 0x008fd2000bf22070 */
[----:B------:R-:W-:Y:S05]  /*0e20*/  BRA.U !UP1, `(.L_x_15) ;  /* 0x0000000109087547 */ /* 0x000fea000b800000 */
[----:B-1--4-:R-:W-:Y:S01]  /*0e30*/  UCGABAR_ARV ;  /* 0x00000000000079c7 */ /* 0x012fe20008000000 */
[----:B------:R-:W-:Y:S05]  /*0e40*/  BRA `(.L_x_16) ;  /* 0x0000000000047947 */ /* 0x000fea0003800000 */
.L_x_15:
[----:B-1--4-:R-:W-:Y:S01]  /*0e50*/  NOP ;  /* 0x0000000000007918 */ /* 0x012fe20000000000 */
.L_x_16:
[----:B------:R-:W1:Y:S01]  /*0e60*/  S2R R11, SR_CTAID.X ;  /* 0x00000000000b7919 */ /* 0x000e620000002500 */
[----:B------:R-:W-:-:S05]  /*0e70*/  CS2R.32 R68, SR_CgaSize ;  /* 0x0000000000447805 */ /* 0x000fca0000008a00 */
[----:B------:R-:W-:-:S05]  /*0e80*/  IMAD R68, R68, -0xa0, RZ ;  /* 0xffffff6044447824 */ /* 0x000fca00078e02ff */
[----:B------:R-:W-:-:S14]  /*0e90*/  R2UR UR8, R68 ;  /* 0x00000000440872ca */ /* 0x000fdc00000e0000 */
[----:B------:R-:W3:Y:S01]  /*0ea0*/  LDCU UR8, c[0x0][UR8+0x2b0] ;  /* 0x00005600080877ac */ /* 0x000ee20008000800 */
[----:B------:R-:W-:-:S05]  /*0eb0*/  CS2R.32 R0, SR_CgaSize ;  /* 0x0000000000007805 */ /* 0x000fca0000008a00 */
[----:B------:R-:W-:-:S06]  /*0ec0*/  IMAD R0, R0, -0xa0, RZ ;  /* 0xffffff6000007824 */ /* 0x000fcc00078e02ff */
[----:B------:R-:W4:Y:S01]  /*0ed0*/  LDC R0, c[0x0][R0+0x2a0] ;  /* 0x0000a80000007b82 */ /* 0x000f220000000800 */
[----:B------:R-:W-:Y:S01]  /*0ee0*/  PRMT R8, RZ, 0x7610, R8 ;  /* 0x00007610ff087816 */ /* 0x000fe20000000008 */
[----:B------:R-:W3:Y:S01]  /*0ef0*/  S2R R20, SR_CTAID.Y ;  /* 0x0000000000147919 */ /* 0x000ee20000002600 */
[----:B------:R-:W-:-:S05]  /*0f00*/  CS2R.32 R68, SR_CgaSize ;  /* 0x0000000000447805 */ /* 0x000fca0000008a00 */
[----:B------:R-:W-:-:S05]  /*0f10*/  IMAD R68, R68, -0xa0, RZ ;  /* 0xffffff6044447824 */ /* 0x000fca00078e02ff */
[----:B--2---:R-:W-:-:S14]  /*0f20*/  R2UR UR7, R68 ;  /* 0x00000000440772ca */ /* 0x004fdc00000e0000 */
[----:B------:R-:W2:Y:S01]  /*0f30*/  LDCU UR7, c[0x0][UR7+0x2b4] ;  /* 0x00005680070777ac */ /* 0x000ea20008000800 */
[----:B------:R-:W-:Y:S01]  /*0f40*/  UISETP.NE.AND UP2, UPT, UR10, 0x2, UPT ;  /* 0x000000020a00788c */ /* 0x000fe2000bf45270 */
[----:B------:R-:W3:Y:S01]  /*0f50*/  LDC R9, c[0x0][0xb24] ;  /* 0x0002c900ff097b82 */ /* 0x000ee20000000800 */
[----:B------:R-:W-:-:S05]  /*0f60*/  CS2R.32 R66, SR_CgaSize ;  /* 0x0000000000427805 */ /* 0x000fca0000008a00 */
[----:B------:R-:W-:-:S06]  /*0f70*/  IMAD R66, R66, -0xa0, RZ ;  /* 0xffffff6042427824 */ /* 0x000fcc00078e02ff */
[----:B------:R-:W4:Y:S08]  /*0f80*/  LDC R66, c[0x0][R66+0x2a4] ;  /* 0x0000a90042427b82 */ /* 0x000f300000000800 */
[----:B------:R-:W4:Y:S01]  /*0f90*/  LDC R26, c[0x0][0xb24] ;  /* 0x0002c900ff1a7b82 */ /* 0x000f220000000800 */
[----:B-1----:R-:W-:Y:S01]  /*0fa0*/  I2FP.F32.U32 R4, R11 ;  /* 0x0000000b00047245 */ /* 0x002fe20000201000 */
[----:B------:R-:W-:-:S06]  /*0fb0*/  IMAD.MOV.U32 R21, RZ, RZ, R11 ;  /* 0x000000ffff157224 */ /* 0x000fcc00078e000b */
[----:B------:R-:W1:Y:S01]  /*0fc0*/  S2UR UR36, SR_CTAID.Z ;  /* 0x00000000002479c3 */ /* 0x000e620000002700 */
[----:B---3--:R-:W-:Y:S02]  /*0fd0*/  ISETP.GE.AND P0, PT, R9, 0x1, PT ;  /* 0x000000010900780c */ /* 0x008fe40003f06270 */
[----:B------:R-:W-:Y:S01]  /*0fe0*/  I2FP.F32.U32 R2, R20 ;  /* 0x0000001400027245 */ /* 0x000fe20000201000 */
[----:B------:R-:W-:-:S04]  /*0ff0*/  FMUL R4, R4, UR8 ;  /* 0x0000000804047c20 */ /* 0x000fc80008400000 */
[----:B--2---:R-:W-:Y:S01]  /*1000*/  FMUL R2, R2, UR7 ;  /* 0x0000000702027c20 */ /* 0x004fe20008400000 */
[----:B------:R-:W2:Y:S01]  /*1010*/  F2I.U32.TRUNC.NTZ R68, R4 ;  /* 0x0000000400447305 */ /* 0x000ea2000020f000 */
[----:B------:R-:W3:Y:S07]  /*1020*/  LDCU UR7, c[0x0][0xb30] ;  /* 0x00016600ff0777ac */ /* 0x000eee0008000800 */
[----:B------:R-:W1:Y:S01]  /*1030*/  F2I.U32.TRUNC.NTZ R3, R2 ;  /* 0x0000000200037305 */ /* 0x000e62000020f000 */
[----:B--2---:R-:W-:-:S04]  /*1040*/  IMAD.MOV R68, RZ, RZ, -R68 ;  /* 0x000000ffff447224 */ /* 0x004fc800078e0a44 */
[----:B----4-:R-:W-:Y:S01]  /*1050*/  IMAD R68, R0, R68, R11 ;  /* 0x0000004400447224 */ /* 0x010fe200078e020b */
[----:B------:R-:W-:Y:S01]  /*1060*/  PRMT R0, RZ, 0x7610, R0 ;  /* 0x00007610ff007816 */ /* 0x000fe20000000000 */
[----:B---3--:R-:W-:Y:S01]  /*1070*/  UISETP.NE.AND UP3, UPT, UR7, 0x1, UPT ;  /* 0x000000010700788c */ /* 0x008fe2000bf65270 */
[----:B-1----:R-:W-:-:S05]  /*1080*/  IADD3 R3, PT, PT, -R3, RZ, RZ ;  /* 0x000000ff03037210 */ /* 0x002fca0007ffe1ff */
[----:B------:R-:W-:Y:S01]  /*1090*/  IMAD R66, R66, R3, R20 ;  /* 0x0000000342427224 */ /* 0x000fe200078e0214 */
[----:B------:R-:W-:Y:S06]  /*10a0*/  BRA.U UP4, `(.L_x_17) ;  /* 0x0000000104247547 */ /* 0x000fec000b800000 */
[----:B------:R-:W-:Y:S01]  /*10b0*/  ISETP.NE.AND P1, PT, R66, RZ, PT ;  /* 0x000000ff4200720c */ /* 0x000fe20003f25270 */
[----:B------:R-:W-:Y:S01]  /*10c0*/  IMAD.MOV.U32 R0, RZ, RZ, 0x3 ;  /* 0x00000003ff007424 */ /* 0x000fe200078e00ff */
[C---:B------:R-:W-:Y:S02]  /*10d0*/  LOP3.LUT R3, R68.reuse, 0xfffffffe, RZ, 0xc0, !PT ;  /* 0xfffffffe44037812 */ /* 0x040fe400078ec0ff */
[----:B------:R-:W-:Y:S02]  /*10e0*/  ISETP.LT.U32.OR P1, PT, R68, 0x2, !P1 ;  /* 0x000000024400780c */ /* 0x000fe40004f21470 */
[----:B------:R-:W-:Y:S02]  /*10f0*/  SHF.L.U32 R0, R0, R3, RZ ;  /* 0x0000000300007219 */ /* 0x000fe400000006ff */
[----:B------:R-:W-:Y:S02]  /*1100*/  SEL R5, RZ, 0x1, !P1 ;  /* 0x00000001ff057807 */ /* 0x000fe40004800000 */
[----:B------:R-:W-:-:S05]  /*1110*/  SEL R2, RZ, 0x2, !P1 ;  /* 0x00000002ff027807 */ /* 0x000fca0004800000 */
[----:B------:R-:W-:-:S05]  /*1120*/  IMAD.IADD R2, R5, 0x1, R2 ;  /* 0x0000000105027824 */ /* 0x000fca00078e0202 */
[----:B------:R-:W-:Y:S02]  /*1130*/  PRMT R8, R2, 0x7610, R8 ;  /* 0x0000761002087816 */ /* 0x000fe40000000008 */
.L_x_17:
[----:B------:R-:W-:Y:S05]  /*1140*/  @!P0 BRA `(.L_x_18) ;  /* 0x0000000000b88947 */ /* 0x000fea0003800000 */
[----:B------:R-:W1:Y:S01]  /*1150*/  LDC.64 R4, c[0x0][0xb18] ;  /* 0x0002c600ff047b82 */ /* 0x000e620000000a00 */
[----:B------:R-:W-:-:S07]  /*1160*/  ISETP.NE.AND P0, PT, R9, 0x1, PT ;  /* 0x000000010900780c */ /* 0x000fce0003f05270 */
[----:B------:R-:W2:Y:S08]  /*1170*/  LDC R14, c[0x0][0xb0c] ;  /* 0x0002c300ff0e7b82 */ /* 0x000eb00000000800 */
[----:B------:R-:W3:Y:S08]  /*1180*/  LDC R13, c[0x0][0x370] ;  /* 0x0000dc00ff0d7b82 */ /* 0x000ef00000000800 */
[----:B------:R-:W4:Y:S01]  /*1190*/  LDC R16, c[0x0][0x374] ;  /* 0x0000dd00ff107b82 */ /* 0x000f220000000800 */
[----:B-1----:R-:W-:-:S07]  /*11a0*/  ISETP.NE.AND P1, PT, R4, 0x1, PT ;  /* 0x000000010400780c */ /* 0x002fce0003f25270 */
[----:B------:R-:W3:Y:S01]  /*11b0*/  LDC.64 R6, c[0x0][0xb10] ;  /* 0x0002c400ff067b82 */ /* 0x000ee20000000a00 */
[----:B--2---:R-:W-:-:S07]  /*11c0*/  ISETP.NE.AND P2, PT, R14, 0x1, PT ;  /* 0x000000010e00780c */ /* 0x004fce0003f45270 */
[----:B------:R-:W1:Y:S08]  /*11d0*/  LDC R12, c[0x0][0xb20] ;  /* 0x0002c800ff0c7b82 */ /* 0x000e700000000800 */
[----:B------:R-:W2:Y:S01]  /*11e0*/  LDC.64 R2, c[0x0][0xb28] ;  /* 0x0002ca00ff027b82 */ /* 0x000ea20000000a00 */
[----:B----4-:R-:W-:-:S04]  /*11f0*/  IMAD.HI.U32 R15, R16, R5, RZ ;  /* 0x00000005100f7227 */ /* 0x010fc800078e00ff */
[----:B------:R-:W-:-:S04]  /*1200*/  IMAD.HI.U32 R5, R20, R5, RZ ;  /* 0x0000000514057227 */ /* 0x000fc800078e00ff */
[----:B---3--:R-:W-:-:S04]  /*1210*/  IMAD.HI.U32 R18, R13, R6, RZ ;  /* 0x000000060d127227 */ /* 0x008fc800078e00ff */
[C---:B------:R-:W-:Y:S01]  /*1220*/  IMAD.HI.U32 R22, R11.reuse, R6, RZ ;  /* 0x000000060b167227 */ /* 0x040fe200078e00ff */
[-C--:B------:R-:W-:Y:S02]  /*1230*/  @P2 SHF.R.U32.HI R13, RZ, R7.reuse, R18 ;  /* 0x00000007ff0d2219 */ /* 0x080fe40000011612 */
[-C--:B-1----:R-:W-:Y:S02]  /*1240*/  @P1 SHF.R.U32.HI R16, RZ, R12.reuse, R15 ;  /* 0x0000000cff101219 */ /* 0x082fe4000001160f */
[----:B------:R-:W-:Y:S02]  /*1250*/  SHF.R.U32.HI R5, RZ, R12, R5 ;  /* 0x0000000cff057219 */ /* 0x000fe40000011605 */
[----:B------:R-:W-:Y:S02]  /*1260*/  SHF.R.U32.HI R22, RZ, R7, R22 ;  /* 0x00000007ff167219 */ /* 0x000fe40000011616 */
[----:B------:R-:W-:Y:S01]  /*1270*/  SEL R5, R20, R5, !P1 ;  /* 0x0000000514057207 */ /* 0x000fe20004800000 */
[----:B--2---:R-:W-:Y:S01]  /*1280*/  IMAD.HI.U32 R18, R16, R2, RZ ;  /* 0x0000000210127227 */ /* 0x004fe200078e00ff */
[----:B------:R-:W-:-:S02]  /*1290*/  SEL R21, R11, R22, !P2 ;  /* 0x000000160b157207 */ /* 0x000fc40005000000 */
[----:B------:R-:W-:Y:S01]  /*12a0*/  IADD3 R7, PT, PT, -R5, RZ, RZ ;  /* 0x000000ff05077210 */ /* 0x000fe20007ffe1ff */
[----:B------:R-:W-:Y:S01]  /*12b0*/  IMAD.HI.U32 R6, R13, R2, RZ ;  /* 0x000000020d067227 */ /* 0x000fe200078e00ff */
[----:B------:R-:W-:-:S03]  /*12c0*/  @P0 SHF.R.U32.HI R16, RZ, R3, R18 ;  /* 0x00000003ff100219 */ /* 0x000fc60000011612 */
[----:B------:R-:W-:Y:S01]  /*12d0*/  IMAD R7, R4, R7, R20 ;  /* 0x0000000704077224 */ /* 0x000fe200078e0214 */
[----:B------:R-:W-:Y:S01]  /*12e0*/  @P0 SHF.R.U32.HI R13, RZ, R3, R6 ;  /* 0x00000003ff0d0219 */ /* 0x000fe20000011606 */
[----:B------:R-:W-:-:S04]  /*12f0*/  IMAD R16, R16, R9, RZ ;  /* 0x0000000910107224 */ /* 0x000fc800078e02ff */
[----:B------:R-:W-:Y:S01]  /*1300*/  IMAD R6, R13, R9, RZ ;  /* 0x000000090d067224 */ /* 0x000fe200078e02ff */
[----:B------:R-:W-:-:S04]  /*1310*/  ISETP.GE.AND P1, PT, R5, R16, PT ;  /* 0x000000100500720c */ /* 0x000fc80003f26270 */
[----:B------:R-:W-:Y:S01]  /*1320*/  ISETP.GE.OR P1, PT, R21, R6, P1 ;  /* 0x000000061500720c */ /* 0x000fe20000f26670 */
[----:B------:R-:W-:-:S05]  /*1330*/  IMAD.HI.U32 R6, R5, R2, RZ ;  /* 0x0000000205067227 */ /* 0x000fca00078e00ff */
[----:B------:R-:W-:-:S04]  /*1340*/  SHF.R.U32.HI R6, RZ, R3, R6 ;  /* 0x00000003ff067219 */ /* 0x000fc80000011606 */
[----:B------:R-:W-:-:S03]  /*1350*/  SEL R6, R5, R6, !P0 ;  /* 0x0000000605067207 */ /* 0x000fc60004000000 */
[----:B------:R-:W-:Y:S01]  /*1360*/  @!P1 IMAD.HI.U32 R12, R21, R2, RZ ;  /* 0x00000002150c9227 */ /* 0x000fe200078e00ff */
[----:B------:R-:W-:-:S04]  /*1370*/  IADD3 R2, PT, PT, -R6, RZ, RZ ;  /* 0x000000ff06027210 */ /* 0x000fc80007ffe1ff */
[----:B------:R-:W-:Y:S01]  /*1380*/  @!P1 SHF.R.U32.HI R12, RZ, R3, R12 ;  /* 0x00000003ff0c9219 */ /* 0x000fe2000001160c */
[----:B------:R-:W-:-:S03]  /*1390*/  IMAD R2, R9, R2, R5 ;  /* 0x0000000209027224 */ /* 0x000fc600078e0205 */
[----:B------:R-:W-:-:S05]  /*13a0*/  @!P1 SEL R3, R21, R12, !P0 ;  /* 0x0000000c15039207 */ /* 0x000fca0004000000 */
[--C-:B------:R-:W-:Y:S02]  /*13b0*/  @!P1 IMAD.IADD R6, R6, 0x1, -R3.reuse ;  /* 0x0000000106069824 */ /* 0x100fe400078e0a03 */
[----:B------:R-:W-:Y:S01]  /*13c0*/  @!P1 IMAD R3, R2, R13, R3 ;  /* 0x0000000d02039224 */ /* 0x000fe200078e0203 */
[----:B------:R-:W-:Y:S01]  /*13d0*/  IADD3 R2, PT, PT, -R21, RZ, RZ ;  /* 0x000000ff15027210 */ /* 0x000fe20007ffe1ff */
[----:B------:R-:W-:Y:S02]  /*13e0*/  @!P1 IMAD R5, R6, R9, R21 ;  /* 0x0000000906059224 */ /* 0x000fe400078e0215 */
[----:B------:R-:W-:Y:S02]  /*13f0*/  @!P1 IMAD.MOV.U32 R21, RZ, RZ, R3 ;  /* 0x000000ffff159224 */ /* 0x000fe400078e0003 */
[----:B------:R-:W-:Y:S02]  /*1400*/  IMAD R2, R14, R2, R11 ;  /* 0x000000020e027224 */ /* 0x000fe400078e020b */
[----:B------:R-:W-:-:S02]  /*1410*/  IMAD R20, R5, R4, R7 ;  /* 0x0000000405147224 */ /* 0x000fc400078e0207 */
[----:B------:R-:W-:Y:S02]  /*1420*/  IMAD R21, R21, R14, R2 ;  /* 0x0000000e15157224 */ /* 0x000fe400078e0202 */
.L_x_18:
[----:B------:R-:W-:Y:S05]  /*1430*/  BRA.U UP3, `(.L_x_19) ;  /* 0x0000000103407547 */ /* 0x000fea000b800000 */
[----:B------:R-:W1:Y:S08]  /*1440*/  LDC.64 R4, c[0x0][0xb10] ;  /* 0x0002c400ff047b82 */ /* 0x000e700000000a00 */
[----:B------:R-:W2:Y:S08]  /*1450*/  LDC.64 R2, c[0x0][0xb18] ;  /* 0x0002c600ff027b82 */ /* 0x000eb00000000a00 */
[----:B------:R-:W3:Y:S08]  /*1460*/  LDC R6, c[0x0][0xb20] ;  /* 0x0002c800ff067b82 */ /* 0x000ef00000000800 */
[----:B------:R-:W4:Y:S01]  /*1470*/  LDC R12, c[0x0][0xb0c] ;  /* 0x0002c300ff0c7b82 */ /* 0x000f220000000800 */
[----:B-1----:R-:W-:-:S05]  /*1480*/  IMAD.HI.U32 R4, R21, R4, RZ ;  /* 0x0000000415047227 */ /* 0x002fca00078e00ff */
[----:B------:R-:W-:Y:S01]  /*1490*/  SHF.R.U32.HI R4, RZ, R5, R4 ;  /* 0x00000005ff047219 */ /* 0x000fe20000011604 */
[----:B--2---:R-:W-:Y:S01]  /*14a0*/  IMAD.HI.U32 R3, R20, R3, RZ ;  /* 0x0000000314037227 */ /* 0x004fe200078e00ff */
[----:B------:R-:W-:-:S04]  /*14b0*/  ISETP.NE.AND P0, PT, R2, 0x1, PT ;  /* 0x000000010200780c */ /* 0x000fc80003f05270 */
[----:B---3--:R-:W-:-:S04]  /*14c0*/  SHF.R.U32.HI R3, RZ, R6, R3 ;  /* 0x00000006ff037219 */ /* 0x008fc80000011603 */
[----:B------:R-:W-:Y:S02]  /*14d0*/  SEL R3, R20, R3, !P0 ;  /* 0x0000000314037207 */ /* 0x000fe40004000000 */
[----:B----4-:R-:W-:-:S04]  /*14e0*/  ISETP.NE.AND P1, PT, R12, 0x1, PT ;  /* 0x000000010c00780c */ /* 0x010fc80003f25270 */
[----:B------:R-:W-:-:S05]  /*14f0*/  SEL R6, R21, R4, !P1 ;  /* 0x0000000415067207 */ /* 0x000fca0004800000 */
[----:B------:R-:W-:Y:S02]  /*1500*/  IMAD.IADD R4, R3, 0x1, -R6 ;  /* 0x0000000103047824 */ /* 0x000fe400078e0a06 */
[----:B------:R-:W-:Y:S02]  /*1510*/  IMAD.IADD R3, R6, 0x1, -R3 ;  /* 0x0000000106037824 */ /* 0x000fe400078e0a03 */
[----:B------:R-:W-:Y:S02]  /*1520*/  IMAD R21, R4, R12, R21 ;  /* 0x0000000c04157224 */ /* 0x000fe400078e0215 */
[----:B------:R-:W-:Y:S02]  /*1530*/  IMAD R20, R3, R2, R20 ;  /* 0x0000000203147224 */ /* 0x000fe400078e0214 */
.L_x_19:
[----:B------:R-:W-:Y:S05]  /*1540*/  BRA.U !UP1, `(.L_x_20) ;  /* 0x00000001090c7547 */ /* 0x000fea000b800000 */
[----:B------:R-:W-:Y:S01]  /*1550*/  UCGABAR_WAIT ;  /* 0x0000000000007dc7 */ /* 0x000fe20008000000 */
[----:B------:R-:W-:Y:S01]  /*1560*/  CCTL.IVALL ;  /* 0x00000000ff00798f */ /* 0x000fe20002000000 */
[----:B------:R-:W-:Y:S05]  /*1570*/  BRA `(.L_x_21) ;  /* 0x0000000000047947 */ /* 0x000fea0003800000 */
.L_x_20:
[----:B------:R-:W-:Y:S06]  /*1580*/  BAR.SYNC.DEFER_BLOCKING 0x0 ;  /* 0x0000000000007b1d */ /* 0x000fec0000010000 */
.L_x_21:
[----:B------:R-:W-:Y:S05]  /*1590*/  BRA.U UP2, `(.L_x_22) ;  /* 0x0000001102dc7547 */ /* 0x000fea000b800000 */
[----:B------:R-:W1:Y:S01]  /*15a0*/  LDCU UR4, c[0x0][0x38c] ;  /* 0x00007180ff0477ac */ /* 0x000e620008000800 */
[----:B------:R-:W2:Y:S01]  /*15b0*/  LDC R9, c[0x0][0x370] ;  /* 0x0000dc00ff097b82 */ /* 0x000ea20000000800 */
[C---:B------:R-:W-:Y:S01]  /*15c0*/  IMAD.SHL.U32 R17, R11.reuse, 0x20, RZ ;  /* 0x000000200b117824 */ /* 0x040fe200078e00ff */
[----:B------:R-:W-:Y:S01]  /*15d0*/  PLOP3.LUT P1, PT, PT, PT, UP5, 0x80, 0x8 ;  /* 0x000000000008781c */ /* 0x000fe20003f2f058 */
[----:B------:R-:W-:Y:S01]  /*15e0*/  HFMA2 R15, -RZ, RZ, 0, 5.9604644775390625e-08 ;  /* 0x00000001ff0f7431 */ /* 0x000fe200000001ff */
[----:B------:R-:W-:Y:S01]  /*15f0*/  UISETP.NE.AND UP1, UPT, UR10, URZ, UPT ;  /* 0x000000ff0a00728c */ /* 0x000fe2000bf25270 */
[----:B------:R-:W-:Y:S01]  /*1600*/  HFMA2 R12, -RZ, RZ, 0, 0 ;  /* 0x00000000ff0c7431 */ /* 0x000fe200000001ff */
[----:B------:R-:W-:Y:S01]  /*1610*/  ISETP.NE.AND P4, PT, R10, RZ, P5 ;  /* 0x000000ff0a00720c */ /* 0x000fe20002f85270 */
[----:B------:R-:W-:Y:S01]  /*1620*/  IMAD.SHL.U32 R16, R11, 0x80, RZ ;  /* 0x000000800b107824 */ /* 0x000fe200078e00ff */
[----:B------:R-:W3:Y:S01]  /*1630*/  LDC R0, c[0x0][0x374] ;  /* 0x0000dd00ff007b82 */ /* 0x000ee20000000800 */
[----:B------:R-:W-:Y:S01]  /*1640*/  PLOP3.LUT P1, PT, P1, PT, PT, 0x8, 0x80 ;  /* 0x000000000080781c */ /* 0x000fe20000f2e170 */
[----:B------:R-:W-:Y:S01]  /*1650*/  IMAD.MOV.U32 R14, RZ, RZ, RZ ;  /* 0x000000ffff0e7224 */ /* 0x000fe200078e00ff */
[----:B------:R-:W-:Y:S01]  /*1660*/  MOV R8, 0x1 ;  /* 0x0000000100087802 */ /* 0x000fe20000000f00 */
[----:B------:R-:W-:Y:S01]  /*1670*/  IMAD.MOV.U32 R10, RZ, RZ, RZ ;  /* 0x000000ffff0a7224 */ /* 0x000fe200078e00ff */
[----:B------:R-:W-:Y:S01]  /*1680*/  LOP3.LUT R17, R17, 0x20, RZ, 0xc0, !PT ;  /* 0x0000002011117812 */ /* 0x000fe200078ec0ff */
[----:B------:R-:W4:Y:S01]  /*1690*/  LDCU.64 UR14, c[0x0][0x348] ;  /* 0x00006900ff0e77ac */ /* 0x000f220008000a00 */
[----:B-1----:R-:W-:-:S02]  /*16a0*/  UIADD3 UR5, UPT, UPT, UR4, 0x1f, URZ ;  /* 0x0000001f04057890 */ /* 0x002fc4000fffe0ff */
[----:B------:R-:W-:Y:S02]  /*16b0*/  USEL UR22, UR6, 0x2, UP1 ;  /* 0x0000000206167887 */ /* 0x000fe40008800000 */
[----:B------:R-:W-:Y:S01]  /*16c0*/  USHF.R.S32.HI UR7, URZ, 0x1f, UR5 ;  /* 0x0000001fff077899 */ /* 0x000fe20008011405 */
[----:B------:R-:W-:-:S03]  /*16d0*/  UMOV UR23, URZ ;  /* 0x000000ff00177c82 */ /* 0x000fc60008000000 */
[----:B------:R-:W-:Y:S02]  /*16e0*/  ULEA.HI UR7, UR7, UR5, URZ, 0x5 ;  /* 0x0000000507077291 */ /* 0x000fe4000f8f28ff */
[----:B------:R-:W-:Y:S02]  /*16f0*/  UIADD3 UR5, UPT, UPT, UR4, -0x1, URZ ;  /* 0xffffffff04057890 */ /* 0x000fe4000fffe0ff */
[----:B------:R-:W-:Y:S02]  /*1700*/  USHF.R.S32.HI UR7, URZ, 0x5, UR7 ;  /* 0x00000005ff077899 */ /* 0x000fe40008011407 */
[----:B------:R-:W-:Y:S02]  /*1710*/  UISETP.GE.U32.AND UP2, UPT, UR5, -0x3f, UPT ;  /* 0xffffffc10500788c */ /* 0x000fe4000bf46070 */
[----:B------:R-:W-:Y:S02]  /*1720*/  UISETP.LT.U32.AND UP0, UPT, UR7, 0x5, UPT ;  /* 0x000000050700788c */ /* 0x000fe4000bf01070 */
[----:B------:R-:W-:-:S02]  /*1730*/  UIADD3 UR4, UPT, UPT, UR4, 0x3e, URZ ;  /* 0x0000003e04047890 */ /* 0x000fc4000fffe0ff */
[----:B------:R-:W-:-:S04]  /*1740*/  USEL UR5, UR7, 0x5, UP0 ;  /* 0x0000000507057887 */ /* 0x000fc80008000000 */
[----:B------:R-:W-:Y:S02]  /*1750*/  UIADD3 UR21, UPT, UPT, UR5, -0x1, URZ ;  /* 0xffffffff05157890 */ /* 0x000fe4000fffe0ff */
[----:B------:R-:W-:Y:S02]  /*1760*/  @UP2 UIADD3 UR21, UPT, UPT, UR5, URZ, URZ ;  /* 0x000000ff05152290 */ /* 0x000fe4000fffe0ff */
[----:B------:R-:W-:Y:S02]  /*1770*/  UIADD3 UR24, UPT, UPT, UR7, -UR5, URZ ;  /* 0x8000000507187290 */ /* 0x000fe4000fffe0ff */
[----:B------:R-:W-:Y:S02]  /*1780*/  UIADD3 UR13, UPT, UPT, UR21, 0x1, URZ ;  /* 0x00000001150d7890 */ /* 0x000fe4000fffe0ff */
[----:B--2-4-:R-:W-:-:S12]  /*1790*/  UIADD3 UR21, UPT, UPT, -UR21, URZ, URZ ;  /* 0x000000ff15157290 */ /* 0x014fd8000fffe1ff */
.L_x_42:
[----:B------:R-:W-:Y:S01]  /*17a0*/  UISETP.NE.AND UP0, UPT, UR37, URZ, UPT ;  /* 0x000000ff2500728c */ /* 0x000fe2000bf05270 */
[----:B------:R-:W1:Y:S08]  /*17b0*/  S2UR UR37, SR_CgaCtaId ;  /* 0x00000000002579c3 */ /* 0x000e700000008800 */
[----:B------:R-:W-:Y:S05]  /*17c0*/  BRA.U UP0, `(.L_x_23) ;  /* 0x0000000100347547 */ /* 0x000fea000b800000 */
[----:B------:R-:W2:Y:S01]  /*17d0*/  S2R R2, SR_CgaCtaId ;  /* 0x0000000000027919 */ /* 0x000ea20000008800 */
[----:B------:R-:W-:-:S04]  /*17e0*/  MOV R3, 0x400 ;  /* 0x0000040000037802 */ /* 0x000fc80000000f00 */
[----:B--2---:R-:W-:Y:S02]  /*17f0*/  LEA R3, R2, R3, 0x18 ;  /* 0x0000000302037211 */ /* 0x004fe400078ec0ff */
[----:B------:R-:W-:-:S03]  /*1800*/  SHF.L.U32 R2, R8, 0x1f, RZ ;  /* 0x0000001f08027819 */ /* 0x000fc600000006ff */
[----:B------:R-:W-:-:S04]  /*1810*/  IMAD R3, R10, 0x8, R3 ;  /* 0x000000080a037824 */ /* 0x000fc800078e0203 */
[----:B------:R-:W2:Y:S02]  /*1820*/  SYNCS.PHASECHK.TRANS64.TRYWAIT P0, [R3+URZ+0x110], R2 ;  /* 0x00011002030075a7 */ /* 0x000ea400080011ff */
[----:B--2---:R-:W-:Y:S05]  /*1830*/  @!P0 BRA `(.L_x_24) ;  /* 0x0000007000448947 */ /* 0x004fea0003800000 */
.L_x_150:
[----:B------:R-:W-:Y:S01]  /*1840*/  VIADD R10, R10, 0x1 ;  /* 0x000000010a0a7836 */ /* 0x000fe20000000000 */
[----:B------:R2:W-:Y:S04]  /*1850*/  SYNCS.ARRIVE.TRANS64.A1T0 RZ, [R3+URZ+0x100], RZ ;  /* 0x000100ff03ff79a7 */ /* 0x0005e800081000ff */
[----:B------:R-:W-:-:S04]  /*1860*/  ISETP.NE.AND P0, PT, R10, 0x2, PT ;  /* 0x000000020a00780c */ /* 0x000fc80003f05270 */
[----:B------:R-:W-:Y:S02]  /*1870*/  SEL R10, R10, RZ, P0 ;  /* 0x000000ff0a0a7207 */ /* 0x000fe40000000000 */
[----:B--2---:R-:W-:-:S04]  /*1880*/  SEL R3, RZ, 0x1, P0 ;  /* 0x00000001ff037807 */ /* 0x004fc80000000000 */
[----:B------:R-:W-:-:S07]  /*1890*/  LOP3.LUT R8, R8, R3, RZ, 0x3c, !PT ;  /* 0x0000000308087212 */ /* 0x000fce00078e3cff */
.L_x_23:
[----:B------:R-:W-:Y:S01]  /*18a0*/  UMOV UR6, 0x400 ;  /* 0x0000040000067882 */ /* 0x000fe20000000000 */
[----:B------:R-:W-:Y:S01]  /*18b0*/  LEA.HI R3, R21, R21, RZ, 0x1 ;  /* 0x0000001515037211 */ /* 0x000fe200078f08ff */
[----:B-1----:R-:W-:Y:S01]  /*18c0*/  ULEA UR6, UR37, UR6, 0x18 ;  /* 0x0000000625067291 */ /* 0x002fe2000f8ec0ff */
[----:B------:R-:W-:Y:S01]  /*18d0*/  SHF.L.U32 R2, R15, 0x1f, RZ ;  /* 0x0000001f0f027819 */ /* 0x000fe200000006ff */
[----:B------:R-:W-:Y:S01]  /*18e0*/  UISETP.GE.U32.AND UP0, UPT, UR4, 0x3f, UPT ;  /* 0x0000003f0400788c */ /* 0x000fe2000bf06070 */
[----:B------:R-:W-:Y:S01]  /*18f0*/  R2UR UR35, R16 ;  /* 0x00000000102372ca */ /* 0x000fe200000e0000 */
[----:B------:R-:W-:Y:S01]  /*1900*/  ULEA UR8, UR23, UR6, 0x3 ;  /* 0x0000000617087291 */ /* 0x000fe2000f8e18ff */
[----:B------:R-:W-:Y:S01]  /*1910*/  IMAD.SHL.U32 R3, R3, 0x80, RZ ;  /* 0x0000008003037824 */ /* 0x000fe200078e00ff */
[----:B------:R-:W-:Y:S01]  /*1920*/  R2UR UR11, R17 ;  /* 0x00000000110b72ca */ /* 0x000fe200000e0000 */
[----:B------:R-:W-:-:S03]  /*1930*/  UMOV UR25, URZ ;  /* 0x000000ff00197c82 */ /* 0x000fc60008000000 */
[----:B------:R-:W-:-:S03]  /*1940*/  LOP3.LUT R3, R3, 0xffffff00, RZ, 0xc0, !PT ;  /* 0xffffff0003037812 */ /* 0x000fc600078ec0ff */
[----:B------:R1:W2:Y:S01]  /*1950*/  SYNCS.PHASECHK.TRANS64.TRYWAIT P0, [UR8+0x28], R2 ;  /* 0x00002802ff0075a7 */ /* 0x0002a20008001108 */
[----:B------:R-:W-:Y:S02]  /*1960*/  R2UR UR9, R3 ;  /* 0x00000000030972ca */ /* 0x000fe400000e0000 */
[----:B------:R-:W-:-:S11]  /*1970*/  R2UR UR8, R20 ;  /* 0x00000000140872ca */ /* 0x000fd600000e0000 */
[----:B------:R-:W-:Y:S02]  /*1980*/  ULOP3.LUT UR35, UR9, 0x80, UR35, 0xf8, !UPT ;  /* 0x0000008009237892 */ /* 0x000fe4000f8ef823 */
[----:B------:R-:W-:Y:S01]  /*1990*/  ULEA UR11, UR8, UR11, 0x6 ;  /* 0x0000000b080b7291 */ /* 0x000fe2000f8e30ff */
[----:B------:R-:W-:Y:S11]  /*19a0*/  BRA.U !UP0, `(.L_x_25) ;  /* 0x0000000108c07547 */ /* 0x000ff6000b800000 */
[----:B------:R-:W-:Y:S01]  /*19b0*/  UMOV UR16, UR21 ;  /* 0x0000001500107c82 */ /* 0x000fe20008000000 */
[----:B------:R-:W-:Y:S01]  /*19c0*/  UMOV UR17, UR23 ;  /* 0x0000001700117c82 */ /* 0x000fe20008000000 */
[----:B------:R-:W-:-:S05]  /*19d0*/  UMOV UR34, URZ ;  /* 0x000000ff00227c82 */ /* 0x000fca0008000000 */
.L_x_31:
[----:B------:R-:W-:Y:S01]  /*19e0*/  ULEA UR33, UR17, UR6, 0x3 ;  /* 0x0000000611217291 */ /* 0x000fe2000f8e18ff */
[----:B------:R-:W-:Y:S01]  /*19f0*/  @P5 MOV R3, 0xa000 ;  /* 0x0000a00000035802 */ /* 0x000fe20000000f00 */
[----:B-12-4-:R-:W-:Y:S10]  /*1a00*/  @P0 BRA `(.L_x_26) ;  /* 0x00000000000c0947 */ /* 0x016ff40003800000 */
[----:B------:R-:W-:-:S04]  /*1a10*/  SHF.L.U32 R5, R15, 0x1f, RZ ;  /* 0x0000001f0f057819 */ /* 0x000fc800000006ff */
[----:B------:R-:W2:Y:S02]  /*1a20*/  SYNCS.PHASECHK.TRANS64.TRYWAIT P0, [UR33+0x28], R5 ;  /* 0x00002805ff0075a7 */ /* 0x000ea40008001121 */
[----:B--2---:R-:W-:Y:S05]  /*1a30*/  @!P0 BRA `(.L_x_27) ;  /* 0x0000006c00d88947 */ /* 0x004fea0003800000 */
.L_x_26:
[----:B------:R2:W-:Y:S01]  /*1a40*/  @P5 SYNCS.ARRIVE.TRANS64 RZ, [UR33], R3 ;  /* 0x00000003ffff59a7 */ /* 0x0005e20008000021 */
[----:B------:R-:W-:Y:S02]  /*1a50*/  ULOP3.LUT UR8, UR22, 0x2, URZ, 0xfc, !UPT ;  /* 0x0000000216087892 */ /* 0x000fe4000f8efcff */
[----:B------:R-:W-:Y:S02]  /*1a60*/  UIADD3 UR16, UPT, UPT, UR16, 0x1, URZ ;  /* 0x0000000110107890 */ /* 0x000fe4000fffe0ff */
[----:B------:R-:W-:Y:S02]  /*1a70*/  UISETP.NE.AND UP0, UPT, UR8, 0x2, UPT ;  /* 0x000000020800788c */ /* 0x000fe4000bf05270 */
[----:B------:R-:W-:-:S07]  /*1a80*/  UISETP.NE.AND UP2, UPT, UR16, 0x1, UPT ;  /* 0x000000011000788c */ /* 0x000fce000bf45270 */
[----:B------:R-:W-:Y:S05]  /*1a90*/  BRA.U UP0, `(.L_x_28) ;  /* 0x0000000100047547 */ /* 0x000fea000b800000 */
[----:B------:R-:W-:Y:S05]  /*1aa0*/  BPT.TRAP 0x1 ;  /* 0x000000040000795c */ /* 0x000fea0000300000 */
.L_x_28:
[----:B------:R-:W-:Y:S04]  /*1ab0*/  BSSY.RECONVERGENT B0, `(.L_x_29) ;  /* 0x0000003000007945 */ /* 0x000fe80003800200 */
[----:B------:R-:W-:Y:S05]  /*1ac0*/  @!P4 BRA `(.L_x_30) ;  /* 0x000000000004c947 */ /* 0x000fea0003800000 */
[----:B------:R-:W-:Y:S05]  /*1ad0*/  BPT.TRAP 0x1 ;  /* 0x000000040000795c */ /* 0x000fea0000300000 */
.L_x_30:
[----:B------:R-:W-:Y:S05]  /*1ae0*/  BSYNC.RECONVERGENT B0 ;  /* 0x0000000000007941 */ /* 0x000fea0003800200 */
.L_x_29:
[----:B------:R-:W-:Y:S02]  /*1af0*/  UIADD3 UR23, UPT, UPT, UR17, 0x1, URZ ;  /* 0x0000000111177890 */ /* 0x000fe4000fffe0ff */
[----:B------:R-:W-:Y:S02]  /*1b00*/  ULEA UR32, UR17, UR6, 0xe ;  /* 0x0000000611207291 */ /* 0x000fe4000f8e70ff */
[----:B------:R-:W-:Y:S02]  /*1b10*/  UISETP.NE.AND UP0, UPT, UR23, 0x5, UPT ;  /* 0x000000051700788c */ /* 0x000fe4000bf05270 */
[----:B------:R-:W-:Y:S02]  /*1b20*/  UIADD3 UR28, UP1, UPT, UR14, 0x80, URZ ;  /* 0x000000800e1c7890 */ /* 0x000fe4000ff3e0ff */
[----:B------:R-:W-:Y:S02]  /*1b30*/  USEL UR9, URZ, 0x1, UP0 ;  /* 0x00000001ff097887 */ /* 0x000fe40008000000 */
[----:B------:R-:W-:-:S02]  /*1b40*/  USEL UR23, UR23, URZ, UP0 ;  /* 0x000000ff17177287 */ /* 0x000fc40008000000 */
[----:B------:R-:W-:Y:S02]  /*1b50*/  UIADD3 UR26, UP0, UPT, UR14, 0x180, URZ ;  /* 0x000001800e1a7890 */ /* 0x000fe4000ff1e0ff */
[----:B------:R-:W-:Y:S01]  /*1b60*/  ULEA UR8, UR23, UR6, 0x3 ;  /* 0x0000000617087291 */ /* 0x000fe2000f8e18ff */
[----:B------:R-:W-:Y:S01]  /*1b70*/  LOP3.LUT R15, R15, UR9, RZ, 0x3c, !PT ;  /* 0x000000090f0f7c12 */ /* 0x000fe2000f8e3cff */
[----:B------:R-:W-:Y:S02]  /*1b80*/  ULOP3.LUT UR33, UR33, 0xfefffff8, URZ, 0xc0, !UPT ;  /* 0xfefffff821217892 */ /* 0x000fe4000f8ec0ff */
[----:B------:R-:W-:Y:S01]  /*1b90*/  UIADD3.X UR29, UPT, UPT, URZ, UR15, URZ, UP1, !UPT ;  /* 0x0000000fff1d7290 */ /* 0x000fe20008ffe4ff */
[----:B-1----:R-:W-:Y:S01]  /*1ba0*/  SHF.L.U32 R2, R15, 0x1f, RZ ;  /* 0x0000001f0f027819 */ /* 0x002fe200000006ff */
[----:B------:R-:W-:Y:S02]  /*1bb0*/  UIADD3 UR32, UPT, UPT, UR32, 0x8400, URZ ;  /* 0x0000840020207890 */ /* 0x000fe4000fffe0ff */
[----:B------:R-:W-:Y:S01]  /*1bc0*/  UIADD3.X UR27, UPT, UPT, URZ, UR15, URZ, UP0, !UPT ;  /* 0x0000000fff1b7290 */ /* 0x000fe200087fe4ff */
[----:B------:R4:W1:Y:S01]  /*1bd0*/  SYNCS.PHASECHK.TRANS64.TRYWAIT P0, [UR8+0x28], R2 ;  /* 0x00002802ff0075a7 */ /* 0x0008620008001108 */
[----:B------:R-:W-:Y:S01]  /*1be0*/  ULEA UR8, UR17, UR6, 0xc ;  /* 0x0000000611087291 */ /* 0x000fe2000f8e60ff */
[----:B------:R-:W-:Y:S01]  /*1bf0*/  UMOV UR18, 0x0 ;  /* 0x0000000000127882 */ /* 0x000fe20000000000 */
[----:B------:R-:W-:-:S02]  /*1c00*/  UMOV UR19, 0x10000000 ;  /* 0x1000000000137882 */ /* 0x000fc40000000000 */
[----:B------:R-:W-:Y:S01]  /*1c10*/  UIADD3 UR8, UPT, UPT, UR8, 0x1c400, URZ ;  /* 0x0001c40008087890 */ /* 0x000fe2000fffe0ff */
[----:B------:R2:W-:Y:S01]  /*1c20*/  UTMALDG.3D.2CTA [UR32], [UR28], desc[UR18] ;  /* 0x000012201c0075b4 */ /* 0x0005e20008211000 */
[----:B------:R-:W-:Y:S01]  /*1c30*/  UMOV UR10, UR34 ;  /* 0x00000022000a7c82 */ /* 0x000fe20008000000 */
[----:B------:R-:W-:Y:S01]  /*1c40*/  UMOV UR12, UR36 ;  /* 0x00000024000c7c82 */ /* 0x000fe20008000000 */
[----:B------:R-:W-:Y:S01]  /*1c50*/  UMOV UR9, UR33 ;  /* 0x0000002100097c82 */ /* 0x000fe20008000000 */
[----:B------:R-:W-:Y:S01]  /*1c60*/  UMOV UR25, UR13 ;  /* 0x0000000d00197c82 */ /* 0x000fe20008000000 */
[----:B------:R-:W-:-:S03]  /*1c70*/  UMOV UR17, UR23 ;  /* 0x0000001700117c82 */ /* 0x000fc60008000000 */
[----:B------:R4:W-:Y:S01]  /*1c80*/  UTMALDG.3D.2CTA [UR8], [UR26], desc[UR18] ;  /* 0x000012081a0075b4 */ /* 0x0009e20008211000 */
[----:B--2---:R-:W-:Y:S01]  /*1c90*/  UIADD3 UR34, UPT, UPT, UR34, 0x20, URZ ;  /* 0x0000002022227890 */ /* 0x004fe2000fffe0ff */
[----:B------:R-:W-:Y:S11]  /*1ca0*/  BRA.U UP2, `(.L_x_31) ;  /* 0xfffffffd024c7547 */ /* 0x000ff6000b83ffff */
.L_x_25:
[----:B----4-:R-:W-:Y:S01]  /*1cb0*/  ULEA UR8, UR23, UR6, 0x3 ;  /* 0x0000000617087291 */ /* 0x010fe2000f8e18ff */
[----:B-1----:R-:W-:Y:S01]  /*1cc0*/  SHF.L.U32 R2, R15, 0x1f, RZ ;  /* 0x0000001f0f027819 */ /* 0x002fe200000006ff */
[----:B------:R-:W-:Y:S01]  /*1cd0*/  @!P1 SYNCS.ARRIVE.TRANS64.A1T0 RZ, [UR6+0x98], RZ ;  /* 0x000098ffffff99a7 */ /* 0x000fe20008100006 */
[----:B------:R-:W-:-:S06]  /*1ce0*/  UISETP.GT.AND UP0, UPT, UR7, UR5, UPT ;  /* 0x000000050700728c */ /* 0x000fcc000bf04270 */
[----:B--2---:R1:W2:Y:S03]  /*1cf0*/  SYNCS.PHASECHK.TRANS64.TRYWAIT P0, [UR8+0x28], R2 ;  /* 0x00002802ff0075a7 */ /* 0x0042a60008001108 */
[----:B------:R-:W-:Y:S05]  /*1d00*/  BRA.U !UP0, `(.L_x_32) ;  /* 0x0000000108c07547 */ /* 0x000fea000b800000 */
[----:B------:R-:W-:Y:S01]  /*1d10*/  UIADD3 UR26, UPT, UPT, UR24, UR25, URZ ;  /* 0x00000019181a7290 */ /* 0x000fe2000fffe0ff */
[----:B------:R-:W-:-:S11]  /*1d20*/  UMOV UR27, UR23 ;  /* 0x00000017001b7c82 */ /* 0x000fd60008000000 */
.L_x_38:
[----:B------:R-:W-:Y:S01]  /*1d30*/  ULEA UR17, UR27, UR6, 0x3 ;  /* 0x000000061b117291 */ /* 0x000fe2000f8e18ff */
[----:B--2---:R-:W-:Y:S01]  /*1d40*/  @P5 MOV R3, 0xa000 ;  /* 0x0000a00000035802 */ /* 0x004fe20000000f00 */
[----:B-12---:R-:W-:Y:S10]  /*1d50*/  @P0 BRA `(.L_x_33) ;  /* 0x00000000000c0947 */ /* 0x006ff40003800000 */
[----:B------:R-:W-:-:S04]  /*1d60*/  SHF.L.U32 R5, R15, 0x1f, RZ ;  /* 0x0000001f0f057819 */ /* 0x000fc800000006ff */
[----:B------:R-:W2:Y:S02]  /*1d70*/  SYNCS.PHASECHK.TRANS64.TRYWAIT P0, [UR17+0x28], R5 ;  /* 0x00002805ff0075a7 */ /* 0x000ea40008001111 */
[----:B--2---:R-:W-:Y:S05]  /*1d80*/  @!P0 BRA `(.L_x_34) ;  /* 0x0000006c001c8947 */ /* 0x004fea0003800000 */
.L_x_33:
[----:B------:R2:W-:Y:S01]  /*1d90*/  @P5 SYNCS.ARRIVE.TRANS64 RZ, [UR17], R3 ;  /* 0x00000003ffff59a7 */ /* 0x0005e20008000011 */
[----:B------:R-:W-:-:S04]  /*1da0*/  ULOP3.LUT UR8, UR22, 0x2, URZ, 0xfc, !UPT ;  /* 0x0000000216087892 */ /* 0x000fc8000f8efcff */
[----:B------:R-:W-:-:S09]  /*1db0*/  UISETP.NE.AND UP0, UPT, UR8, 0x2, UPT ;  /* 0x000000020800788c */ /* 0x000fd2000bf05270 */
[----:B------:R-:W-:Y:S05]  /*1dc0*/  BRA.U UP0, `(.L_x_35) ;  /* 0x0000000100047547 */ /* 0x000fea000b800000 */
[----:B------:R-:W-:Y:S05]  /*1dd0*/  BPT.TRAP 0x1 ;  /* 0x000000040000795c */ /* 0x000fea0000300000 */
.L_x_35:
[----:B------:R-:W-:Y:S04]  /*1de0*/  BSSY.RECONVERGENT B0, `(.L_x_36) ;  /* 0x0000003000007945 */ /* 0x000fe80003800200 */
[----:B------:R-:W-:Y:S05]  /*1df0*/  @!P4 BRA `(.L_x_37) ;  /* 0x000000000004c947 */ /* 0x000fea0003800000 */
[----:B------:R-:W-:Y:S05]  /*1e00*/  BPT.TRAP 0x1 ;  /* 0x000000040000795c */ /* 0x000fea0000300000 */
.L_x_37:
[----:B------:R-:W-:Y:S05]  /*1e10*/  BSYNC.RECONVERGENT B0 ;  /* 0x0000000000007941 */ /* 0x000fea0003800200 */
.L_x_36:
        /* <DEDUP_REMOVED lines=9> */
[----:B------:R-:W-:Y:S02]  /*1eb0*/  USHF.L.U32 UR18, UR25, 0x5, URZ ;  /* 0x0000000519127899 */ /* 0x000fe400080006ff */
[----:B------:R-:W-:Y:S01]  /*1ec0*/  ULOP3.LUT UR17, UR17, 0xfefffff8, URZ, 0xc0, !UPT ;  /* 0xfefffff811117892 */ /* 0x000fe2000f8ec0ff */
[----:B-1----:R-:W-:Y:S01]  /*1ed0*/  SHF.L.U32 R2, R15, 0x1f, RZ ;  /* 0x0000001f0f027819 */ /* 0x002fe200000006ff */
[----:B------:R-:W-:Y:S02]  /*1ee0*/  UIADD3 UR16, UPT, UPT, UR16, 0x8400, URZ ;  /* 0x0000840010107890 */ /* 0x000fe4000fffe0ff */
[----:B------:R-:W-:Y:S01]  /*1ef0*/  UIADD3.X UR33, UPT, UPT, URZ, UR15, URZ, UP1, !UPT ;  /* 0x0000000fff217290 */ /* 0x000fe20008ffe4ff */
[----:B------:R4:W1:Y:S01]  /*1f00*/  SYNCS.PHASECHK.TRANS64.TRYWAIT P0, [UR8+0x28], R2 ;  /* 0x00002802ff0075a7 */ /* 0x0008620008001108 */
[----:B------:R-:W-:-:S02]  /*1f10*/  ULEA UR8, UR27, UR6, 0xc ;  /* 0x000000061b087291 */ /* 0x000fc4000f8e60ff */
[----:B------:R-:W-:Y:S02]  /*1f20*/  UIADD3.X UR31, UPT, UPT, URZ, UR15, URZ, UP0, !UPT ;  /* 0x0000000fff1f7290 */ /* 0x000fe400087fe4ff */
[----:B------:R-:W-:Y:S01]  /*1f30*/  UIADD3 UR8, UPT, UPT, UR8, 0x1c400, URZ ;  /* 0x0001c40008087890 */ /* 0x000fe2000fffe0ff */
[----:B------:R-:W-:Y:S01]  /*1f40*/  UMOV UR28, 0x0 ;  /* 0x00000000001c7882 */ /* 0x000fe20000000000 */
[----:B------:R-:W-:Y:S01]  /*1f50*/  UMOV UR29, 0x10000000 ;  /* 0x10000000001d7882 */ /* 0x000fe20000000000 */
[----:B------:R-:W-:Y:S01]  /*1f60*/  UMOV UR19, UR35 ;  /* 0x0000002300137c82 */ /* 0x000fe20008000000 */
[----:B------:R-:W-:Y:S01]  /*1f70*/  UMOV UR20, UR36 ;  /* 0x0000002400147c82 */ /* 0x000fe20008000000 */
[----:B------:R-:W-:Y:S01]  /*1f80*/  UMOV UR12, UR36 ;  /* 0x00000024000c7c82 */ /* 0x000fe20008000000 */
[----:B------:R-:W-:Y:S01]  /*1f90*/  UMOV UR9, UR17 ;  /* 0x0000001100097c82 */ /* 0x000fe20008000000 */
[----:B------:R-:W-:Y:S01]  /*1fa0*/  UMOV UR10, UR18 ;  /* 0x00000012000a7c82 */ /* 0x000fe20008000000 */
[----:B------:R4:W-:Y:S01]  /*1fb0*/  UTMALDG.3D.2CTA [UR16], [UR32], desc[UR28] ;  /* 0x00001c10200075b4 */ /* 0x0009e20008211000 */
[----:B------:R-:W-:Y:S01]  /*1fc0*/  UIADD3 UR25, UPT, UPT, UR25, 0x1, URZ ;  /* 0x0000000119197890 */ /* 0x000fe2000fffe0ff */
[----:B------:R-:W-:-:S03]  /*1fd0*/  UMOV UR27, UR23 ;  /* 0x00000017001b7c82 */ /* 0x000fc60008000000 */
[----:B------:R-:W-:Y:S01]  /*1fe0*/  UISETP.NE.AND UP0, UPT, UR25, UR26, UPT ;  /* 0x0000001a1900728c */ /* 0x000fe2000bf05270 */
[----:B------:R4:W-:Y:S08]  /*1ff0*/  UTMALDG.3D.2CTA [UR8], [UR30], desc[UR28] ;  /* 0x00001c081e0075b4 */ /* 0x0009f00008211000 */
[----:B----4-:R-:W-:Y:S05]  /*2000*/  BRA.U UP0, `(.L_x_38) ;  /* 0xfffffffd00487547 */ /* 0x010fea000b83ffff */
.L_x_32:
[----:B-1----:R-:W-:Y:S01]  /*2010*/  LEA R2, R14, UR6, 0x3 ;  /* 0x000000060e027c11 */ /* 0x002fe2000f8e18ff */
[----:B------:R-:W-:Y:S01]  /*2020*/  NOP ;  /* 0x0000000000007918 */ /* 0x000fe20000000000 */
[----:B--2---:R-:W-:Y:S02]  /*2030*/  SHF.L.U32 R3, R12, 0x1f, RZ ;  /* 0x0000001f0c037819 */ /* 0x004fe400000006ff */
[----:B------:R-:W-:Y:S02]  /*2040*/  LEA R4, R14, UR6, 0x4 ;  /* 0x000000060e047c11 */ /* 0x000fe4000f8e20ff */
[----:B------:R-:W1:Y:S02]  /*2050*/  SYNCS.PHASECHK.TRANS64.TRYWAIT P0, [R2+URZ+0xa0], R3 ;  /* 0x0000a003020075a7 */ /* 0x000e6400080011ff */
[----:B-1----:R-:W-:Y:S05]  /*2060*/  @!P0 BRA `(.L_x_39) ;  /* 0x00000068007c8947 */ /* 0x002fea0003800000 */
.L_x_153:
[----:B------:R-:W2:Y:S01]  /*2070*/  LDS.128 R4, [R4+0x130] ;  /* 0x0001300004047984 */ /* 0x000ea20000000c00 */
[----:B------:R-:W-:Y:S01]  /*2080*/  ISETP.GE.AND P0, PT, R26, 0x1, PT ;  /* 0x000000011a00780c */ /* 0x000fe20003f06270 */
[----:B-1----:R-:W-:Y:S01]  /*2090*/  VIADD R2, R2, 0xb0 ;  /* 0x000000b002027836 */ /* 0x002fe20000000000 */
[----:B------:R-:W-:Y:S01]  /*20a0*/  @!PT LDS RZ, [RZ] ;  /* 0x00000000fffff984 */ /* 0x000fe20000000800 */
[----:B------:R-:W-:Y:S01]  /*20b0*/  @!PT LDS RZ, [RZ] ;  /* 0x00000000fffff984 */ /* 0x000fe20000000800 */
[----:B------:R-:W-:Y:S01]  /*20c0*/  @!PT LDS RZ, [RZ] ;  /* 0x00000000fffff984 */ /* 0x000fe20000000800 */
[----:B------:R-:W-:Y:S01]  /*20d0*/  @!PT LDS RZ, [RZ] ;  /* 0x00000000fffff984 */ /* 0x000fe20000000800 */
[----:B------:R1:W-:Y:S06]  /*20e0*/  MEMBAR.ALL.CTA ;  /* 0x0000000000007992 */ /* 0x0003ec0000008000 */
[----:B-1----:R-:W1:Y:S01]  /*20f0*/  FENCE.VIEW.ASYNC.S ;  /* 0x00000000000073c6 */ /* 0x002e620000000000 */
[----:B------:R-:W-:-:S04]  /*2100*/  PRMT R2, RZ, 0x654, R2 ;  /* 0x00000654ff027816 */ /* 0x000fc80000000002 */
[----:B-1----:R1:W-:Y:S01]  /*2110*/  SYNCS.ARRIVE.TRANS64.RED.A1T0 RZ, [R2+URZ], RZ ;  /* 0x000000ff02ff79a7 */ /* 0x0023e200081004ff */
[----:B--2---:R-:W-:-:S13]  /*2120*/  LOP3.LUT P2, RZ, R6, 0x1, RZ, 0xc0, !PT ;  /* 0x0000000106ff7812 */ /* 0x004fda000784c0ff */
[----:B------:R-:W-:Y:S01]  /*2130*/  @P2 SHF.R.U32.HI R3, RZ, 0x10, R5 ;  /* 0x00000010ff032819 */ /* 0x000fe20000011605 */
[----:B------:R-:W-:Y:S01]  /*2140*/  VOTEU.ANY UP0, P2 ;  /* 0x0000000000ff7886 */ /* 0x000fe20001000100 */
[----:B------:R-:W-:Y:S02]  /*2150*/  @P2 MOV R13, R4 ;  /* 0x00000004000d2202 */ /* 0x000fe40000000f00 */
[----:B------:R-:W-:Y:S02]  /*2160*/  @P2 R2UR.BROADCAST UR8, R3 ;  /* 0x00000000030822ca */ /* 0x000fe400008e0000 */
[----:B------:R-:W-:-:S11]  /*2170*/  @P2 LOP3.LUT R11, R5, 0xffff, RZ, 0xc0, !PT ;  /* 0x0000ffff050b2812 */ /* 0x000fd600078ec0ff */
[----:B------:R-:W-:Y:S01]  /*2180*/  @UP0 UMOV UR36, UR8 ;  /* 0x0000000800240c82 */ /* 0x000fe20008000000 */
[----:B-1----:R-:W-:Y:S05]  /*2190*/  @!P0 BRA `(.L_x_40) ;  /* 0x0000000000b88947 */ /* 0x002fea0003800000 */
[----:B------:R-:W3:Y:S01]  /*21a0*/  LDC.64 R4, c[0x0][0xb18] ;  /* 0x0002c600ff047b82 */ /* 0x000ee20000000a00 */
[----:B------:R-:W-:-:S07]  /*21b0*/  ISETP.NE.AND P3, PT, R26, 0x1, PT ;  /* 0x000000011a00780c */ /* 0x000fce0003f65270 */
[----:B------:R-:W1:Y:S08]  /*21c0*/  LDC.64 R6, c[0x0][0xb10] ;  /* 0x0002c400ff067b82 */ /* 0x000e700000000a00 */
[----:B------:R-:W2:Y:S08]  /*21d0*/  LDC R18, c[0x0][0xb20] ;  /* 0x0002c800ff127b82 */ /* 0x000eb00000000800 */
[----:B------:R-:W4:Y:S01]  /*21e0*/  LDC R20, c[0x0][0xb0c] ;  /* 0x0002c300ff147b82 */ /* 0x000f220000000800 */
[----:B---3--:R-:W-:Y:S01]  /*21f0*/  IMAD.HI.U32 R19, R0, R5, RZ ;  /* 0x0000000500137227 */ /* 0x008fe200078e00ff */
[----:B------:R-:W-:-:S03]  /*2200*/  ISETP.NE.AND P0, PT, R4, 0x1, PT ;  /* 0x000000010400780c */ /* 0x000fc60003f05270 */
[----:B------:R-:W-:-:S03]  /*2210*/  IMAD.HI.U32 R5, R11, R5, RZ ;  /* 0x000000050b057227 */ /* 0x000fc600078e00ff */
[----:B------:R-:W3:Y:S01]  /*2220*/  LDC.64 R2, c[0x0][0xb28] ;  /* 0x0002ca00ff027b82 */ /* 0x000ee20000000a00 */
[----:B-1----:R-:W-:-:S04]  /*2230*/  IMAD.HI.U32 R22, R9, R6, RZ ;  /* 0x0000000609167227 */ /* 0x002fc800078e00ff */
[----:B------:R-:W-:Y:S01]  /*2240*/  IMAD.HI.U32 R24, R13, R6, RZ ;  /* 0x000000060d187227 */ /* 0x000fe200078e00ff */
[----:B------:R-:W-:Y:S02]  /*2250*/  SHF.R.U32.HI R22, RZ, R7, R22 ;  /* 0x00000007ff167219 */ /* 0x000fe40000011616 */
[-C--:B--2---:R-:W-:Y:S02]  /*2260*/  SHF.R.U32.HI R19, RZ, R18.reuse, R19 ;  /* 0x00000012ff137219 */ /* 0x084fe40000011613 */
[----:B------:R-:W-:Y:S02]  /*2270*/  SHF.R.U32.HI R18, RZ, R18, R5 ;  /* 0x00000012ff127219 */ /* 0x000fe40000011605 */
[----:B------:R-:W-:Y:S02]  /*2280*/  SEL R19, R0, R19, !P0 ;  /* 0x0000001300137207 */ /* 0x000fe40004000000 */
[----:B------:R-:W-:Y:S02]  /*2290*/  SHF.R.U32.HI R24, RZ, R7, R24 ;  /* 0x00000007ff187219 */ /* 0x000fe40000011618 */
[----:B----4-:R-:W-:-:S02]  /*22a0*/  ISETP.NE.AND P1, PT, R20, 0x1, PT ;  /* 0x000000011400780c */ /* 0x010fc40003f25270 */
[----:B------:R-:W-:Y:S02]  /*22b0*/  SEL R5, R11, R18, !P0 ;  /* 0x000000120b057207 */ /* 0x000fe40004000000 */
[----:B------:R-:W-:Y:S02]  /*22c0*/  SEL R21, R9, R22, !P1 ;  /* 0x0000001609157207 */ /* 0x000fe40004800000 */
[----:B------:R-:W-:Y:S01]  /*22d0*/  SEL R7, R13, R24, !P1 ;  /* 0x000000180d077207 */ /* 0x000fe20004800000 */
[----:B---3--:R-:W-:-:S04]  /*22e0*/  IMAD.HI.U32 R22, R19, R2, RZ ;  /* 0x0000000213167227 */ /* 0x008fc800078e00ff */
[----:B------:R-:W-:Y:S01]  /*22f0*/  IMAD.HI.U32 R6, R21, R2, RZ ;  /* 0x0000000215067227 */ /* 0x000fe200078e00ff */
[----:B------:R-:W-:-:S04]  /*2300*/  @P3 SHF.R.U32.HI R19, RZ, R3, R22 ;  /* 0x00000003ff133219 */ /* 0x000fc80000011616 */
        /* <DEDUP_REMOVED lines=8> */
[----:B------:R-:W-:-:S04]  /*2390*/  @!P0 IMAD.HI.U32 R18, R7, R2, RZ ;  /* 0x0000000207128227 */ /* 0x000fc800078e00ff */
[----:B------:R-:W-:Y:S01]  /*23a0*/  IMAD.MOV R2, RZ, RZ, -R6 ;  /* 0x000000ffff027224 */ /* 0x000fe200078e0a06 */
[----:B------:R-:W-:-:S03]  /*23b0*/  @!P0 SHF.R.U32.HI R18, RZ, R3, R18 ;  /* 0x00000003ff128219 */ /* 0x000fc60000011612 */
[----:B------:R-:W-:Y:S01]  /*23c0*/  IMAD R2, R26, R2, R5 ;  /* 0x000000021a027224 */ /* 0x000fe200078e0205 */
[----:B------:R-:W-:Y:S02]  /*23d0*/  @!P0 SEL R3, R7, R18, !P3 ;  /* 0x0000001207038207 */ /* 0x000fe40005800000 */
[----:B------:R-:W-:-:S03]  /*23e0*/  IADD3 R18, PT, PT, -R5, RZ, RZ ;  /* 0x000000ff05127210 */ /* 0x000fc60007ffe1ff */
[--C-:B------:R-:W-:Y:S02]  /*23f0*/  @!P0 IMAD.IADD R6, R6, 0x1, -R3.reuse ;  /* 0x0000000106068824 */ /* 0x100fe400078e0a03 */
[----:B------:R-:W-:Y:S01]  /*2400*/  @!P0 IMAD R3, R2, R21, R3 ;  /* 0x0000001502038224 */ /* 0x000fe200078e0203 */
[----:B------:R-:W-:Y:S01]  /*2410*/  IADD3 R2, PT, PT, -R7, RZ, RZ ;  /* 0x000000ff07027210 */ /* 0x000fe20007ffe1ff */
[----:B------:R-:W-:Y:S02]  /*2420*/  @!P0 IMAD R5, R26, R6, R7 ;  /* 0x000000061a058224 */ /* 0x000fe400078e0207 */
[----:B------:R-:W-:Y:S02]  /*2430*/  IMAD R11, R4, R18, R11 ;  /* 0x00000012040b7224 */ /* 0x000fe400078e020b */
[----:B------:R-:W-:Y:S02]  /*2440*/  @!P0 IMAD.MOV.U32 R7, RZ, RZ, R3 ;  /* 0x000000ffff078224 */ /* 0x000fe400078e0003 */
[----:B------:R-:W-:-:S02]  /*2450*/  IMAD R2, R20, R2, R13 ;  /* 0x0000000214027224 */ /* 0x000fc400078e020d */
[----:B------:R-:W-:Y:S02]  /*2460*/  IMAD R11, R5, R4, R11 ;  /* 0x00000004050b7224 */ /* 0x000fe400078e020b */
[----:B------:R-:W-:Y:S02]  /*2470*/  IMAD R13, R7, R20, R2 ;  /* 0x00000014070d7224 */ /* 0x000fe400078e0202 */
.L_x_40:
[----:B------:R-:W1:Y:S02]  /*2480*/  LDCU UR8, c[0x0][0xb30] ;  /* 0x00016600ff0877ac */ /* 0x000e640008000800 */
[----:B-1----:R-:W-:-:S09]  /*2490*/  UISETP.NE.AND UP0, UPT, UR8, 0x1, UPT ;  /* 0x000000010800788c */ /* 0x002fd2000bf05270 */
[----:B------:R-:W-:Y:S05]  /*24a0*/  BRA.U UP0, `(.L_x_41) ;  /* 0x0000000100407547 */ /* 0x000fea000b800000 */
[----:B------:R-:W1:Y:S08]  /*24b0*/  LDC.64 R4, c[0x0][0xb10] ;  /* 0x0002c400ff047b82 */ /* 0x000e700000000a00 */
[----:B------:R-:W2:Y:S08]  /*24c0*/  LDC.64 R2, c[0x0][0xb18] ;  /* 0x0002c600ff027b82 */ /* 0x000eb00000000a00 */
[----:B------:R-:W4:Y:S08]  /*24d0*/  LDC R6, c[0x0][0xb20] ;  /* 0x0002c800ff067b82 */ /* 0x000f300000000800 */
[----:B------:R-:W3:Y:S01]  /*24e0*/  LDC R18, c[0x0][0xb0c] ;  /* 0x0002c300ff127b82 */ /* 0x000ee20000000800 */
[----:B-1----:R-:W-:-:S05]  /*24f0*/  IMAD.HI.U32 R4, R13, R4, RZ ;  /* 0x000000040d047227 */ /* 0x002fca00078e00ff */
[----:B------:R-:W-:Y:S01]  /*2500*/  SHF.R.U32.HI R4, RZ, R5, R4 ;  /* 0x00000005ff047219 */ /* 0x000fe20000011604 */
[----:B--2---:R-:W-:Y:S01]  /*2510*/  IMAD.HI.U32 R3, R11, R3, RZ ;  /* 0x000000030b037227 */ /* 0x004fe200078e00ff */
[----:B------:R-:W-:-:S04]  /*2520*/  ISETP.NE.AND P0, PT, R2, 0x1, PT ;  /* 0x000000010200780c */ /* 0x000fc80003f05270 */
[----:B----4-:R-:W-:-:S04]  /*2530*/  SHF.R.U32.HI R6, RZ, R6, R3 ;  /* 0x00000006ff067219 */ /* 0x010fc80000011603 */
[----:B------:R-:W-:Y:S02]  /*2540*/  SEL R3, R11, R6, !P0 ;  /* 0x000000060b037207 */ /* 0x000fe40004000000 */
[----:B---3--:R-:W-:-:S04]  /*2550*/  ISETP.NE.AND P1, PT, R18, 0x1, PT ;  /* 0x000000011200780c */ /* 0x008fc80003f25270 */
[----:B------:R-:W-:-:S05]  /*2560*/  SEL R4, R13, R4, !P1 ;  /* 0x000000040d047207 */ /* 0x000fca0004800000 */
[----:B------:R-:W-:Y:S02]  /*2570*/  IMAD.IADD R5, R3, 0x1, -R4 ;  /* 0x0000000103057824 */ /* 0x000fe400078e0a04 */
[----:B------:R-:W-:Y:S02]  /*2580*/  IMAD.IADD R3, R4, 0x1, -R3 ;  /* 0x0000000104037824 */ /* 0x000fe400078e0a03 */
[----:B------:R-:W-:Y:S02]  /*2590*/  IMAD R13, R5, R18, R13 ;  /* 0x00000012050d7224 */ /* 0x000fe400078e020d */
[----:B------:R-:W-:-:S07]  /*25a0*/  IMAD R11, R3, R2, R11 ;  /* 0x00000002030b7224 */ /* 0x000fce00078e020b */
.L_x_41:
[----:B------:R-:W-:Y:S01]  /*25b0*/  VIADD R14, R14, 0x1 ;  /* 0x000000010e0e7836 */ /* 0x000fe20000000000 */
[----:B------:R-:W-:Y:S01]  /*25c0*/  PLOP3.LUT P1, PT, PT, PT, PT, 0x80, 0x8 ;  /* 0x000000000008781c */ /* 0x000fe20003f2f070 */
[----:B------:R-:W-:Y:S02]  /*25d0*/  IMAD.IADD R21, R13, 0x1, R68 ;  /* 0x000000010d157824 */ /* 0x000fe400078e0244 */
[----:B------:R-:W-:Y:S01]  /*25e0*/  IMAD.IADD R20, R11, 0x1, R66 ;  /* 0x000000010b147824 */ /* 0x000fe200078e0242 */
[----:B------:R-:W-:-:S04]  /*25f0*/  ISETP.NE.AND P0, PT, R14, 0x2, PT ;  /* 0x000000020e00780c */ /* 0x000fc80003f05270 */
[----:B------:R-:W-:Y:S02]  /*2600*/  SEL R3, RZ, 0x1, P0 ;  /* 0x00000001ff037807 */ /* 0x000fe40000000000 */
[----:B------:R-:W-:Y:S02]  /*2610*/  SEL R14, R14, RZ, P0 ;  /* 0x000000ff0e0e7207 */ /* 0x000fe40000000000 */
[----:B------:R-:W-:Y:S01]  /*2620*/  LOP3.LUT R12, R12, R3, RZ, 0x3c, !PT ;  /* 0x000000030c0c7212 */ /* 0x000fe200078e3cff */
[----:B------:R-:W-:Y:S06]  /*2630*/  @P2 BRA `(.L_x_42) ;  /* 0xfffffff000582947 */ /* 0x000fec000383ffff */
[----:B------:R-:W-:Y:S01]  /*2640*/  UIADD3 UR6, UPT, UPT, UR6, 0x28, URZ ;  /* 0x0000002806067890 */ /* 0x000fe2000fffe0ff */
[----:B------:R-:W-:-:S03]  /*2650*/  SHF.L.U32 R3, R15, 0x1f, RZ ;  /* 0x0000001f0f037819 */ /* 0x000fc600000006ff */
[----:B------:R-:W-:-:S09]  /*2660*/  ULEA UR4, UR23, UR6, 0x3 ;  /* 0x0000000617047291 */ /* 0x000fd2000f8e18ff */
[----:B------:R-:W1:Y:S02]  /*2670*/  SYNCS.PHASECHK.TRANS64.TRYWAIT P0, [UR4], R3 ;  /* 0x00000003ff0075a7 */ /* 0x000e640008001104 */
[----:B-1----:R-:W-:Y:S05]  /*2680*/  @!P0 BRA `(.L_x_43) ;  /* 0x0000006400088947 */ /* 0x002fea0003800000 */
.L_x_155:
[----:B------:R-:W-:-:S04]  /*2690*/  UIADD3 UR5, UPT, UPT, UR23, 0x1, URZ ;  /* 0x0000000117057890 */ /* 0x000fc8000fffe0ff */
[----:B------:R-:W-:-:S04]  /*26a0*/  UISETP.NE.AND UP0, UPT, UR5, 0x5, UPT ;  /* 0x000000050500788c */ /* 0x000fc8000bf05270 */
[----:B------:R-:W-:Y:S02]  /*26b0*/  USEL UR7, URZ, 0x1, UP0 ;  /* 0x00000001ff077887 */ /* 0x000fe40008000000 */
[----:B------:R-:W-:-:S04]  /*26c0*/  USEL UR5, UR5, URZ, UP0 ;  /* 0x000000ff05057287 */ /* 0x000fc80008000000 */
[----:B------:R-:W-:Y:S01]  /*26d0*/  ULEA UR4, UR5, UR6, 0x3 ;  /* 0x0000000605047291 */ /* 0x000fe2000f8e18ff */
[----:B------:R-:W-:-:S04]  /*26e0*/  LOP3.LUT R2, R15, UR7, RZ, 0x3c, !PT ;  /* 0x000000070f027c12 */ /* 0x000fc8000f8e3cff */
[----:B-1----:R-:W-:-:S04]  /*26f0*/  SHF.L.U32 R3, R2, 0x1f, RZ ;  /* 0x0000001f02037819 */ /* 0x002fc800000006ff */
[----:B------:R-:W1:Y:S02]  /*2700*/  SYNCS.PHASECHK.TRANS64.TRYWAIT P0, [UR4], R3 ;  /* 0x00000003ff0075a7 */ /* 0x000e640008001104 */
[----:B-1----:R-:W-:Y:S05]  /*2710*/  @!P0 BRA `(.L_x_44) ;  /* 0x0000006000fc8947 */ /* 0x002fea0003800000 */
.L_x_157:
        /* <DEDUP_REMOVED lines=9> */
.L_x_159:
        /* <DEDUP_REMOVED lines=9> */
.L_x_161:
[----:B------:R-:W-:-:S04]  /*2840*/  UIADD3 UR5, UPT, UPT, UR5, 0x1, URZ ;  /* 0x0000000105057890 */ /* 0x000fc8000fffe0ff */
[----:B------:R-:W-:-:S04]  /*2850*/  UISETP.NE.AND UP0, UPT, UR5, 0x5, UPT ;  /* 0x000000050500788c */ /* 0x000fc8000bf05270 */
[----:B------:R-:W-:Y:S02]  /*2860*/  USEL UR4, URZ, 0x1, UP0 ;  /* 0x00000001ff047887 */ /* 0x000fe40008000000 */
[----:B------:R-:W-:-:S04]  /*2870*/  USEL UR5, UR5, URZ, UP0 ;  /* 0x000000ff05057287 */ /* 0x000fc80008000000 */
[----:B------:R-:W-:Y:S01]  /*2880*/  ULEA UR5, UR5, UR6, 0x3 ;  /* 0x0000000605057291 */ /* 0x000fe2000f8e18ff */
[----:B-1----:R-:W-:-:S04]  /*2890*/  LOP3.LUT R3, R2, UR4, RZ, 0x3c, !PT ;  /* 0x0000000402037c12 */ /* 0x002fc8000f8e3cff */
[----:B------:R-:W-:Y:S01]  /*28a0*/  SHF.L.U32 R3, R3, 0x1f, RZ ;  /* 0x0000001f03037819 */ /* 0x000fe200000006ff */
[----:B---3--:R-:W-:-:S07]  /*28b0*/  IMAD.U32 R0, RZ, RZ, UR5 ;  /* 0x00000005ff007e24 */ /* 0x008fce000f8e00ff */
.L_x_47:
[----:B-1----:R1:W2:Y:S02]  /*28c0*/  SYNCS.PHASECHK.TRANS64.TRYWAIT P0, [R0+URZ], R3 ;  /* 0x00000003000075a7 */ /* 0x0022a400080011ff */
[----:B--2---:R-:W-:Y:S05]  /*28d0*/  @!P0 NANOSLEEP.SYNCS 0x989680 ;  /* 0x009896800000895d */ /* 0x004fea0003900000 */
[----:B------:R-:W2:Y:S02]  /*28e0*/  @!P0 SYNCS.PHASECHK.TRANS64 P0, [R0+URZ], R3 ;  /* 0x00000003000085a7 */ /* 0x000ea400080010ff */
[----:B--2---:R-:W-:Y:S05]  /*28f0*/  @P0 EXIT ;  /* 0x000000000000094d */ /* 0x004fea0003800000 */
[----:B------:R-:W-:Y:S05]  /*2900*/  BRA `(.L_x_47) ;  /* 0xfffffffc00ec7947 */ /* 0x000fea000383ffff */
.L_x_22:
[----:B------:R-:W-:-:S04]  /*2910*/  UISETP.NE.AND UP1, UPT, UR37, URZ, UPT ;  /* 0x000000ff2500728c */ /* 0x000fc8000bf25270 */
[----:B------:R-:W-:-:S09]  /*2920*/  UISETP.NE.OR UP1, UPT, UR10, 0x1, UP1 ;  /* 0x000000010a00788c */ /* 0x000fd20008f25670 */
[----:B------:R-:W-:Y:S05]  /*2930*/  BRA.U UP1, `(.L_x_48) ;  /* 0x00000005014c7547 */ /* 0x000fea000b800000 */
[----:B------:R-:W-:Y:S01]  /*2940*/  HFMA2 R11, -RZ, RZ, 0, 0 ;  /* 0x00000000ff0b7431 */ /* 0x000fe200000001ff */
[----:B------:R-:W-:Y:S01]  /*2950*/  ISETP.GE.U32.AND P2, PT, R10, 0x2, PT ;  /* 0x000000020a00780c */ /* 0x000fe20003f46070 */
[----:B------:R-:W-:Y:S01]  /*2960*/  IMAD.MOV.U32 R12, RZ, RZ, 0x1 ;  /* 0x00000001ff0c7424 */ /* 0x000fe200078e00ff */
[----:B------:R-:W-:Y:S01]  /*2970*/  CS2R R8, SRZ ;  /* 0x0000000000087805 */ /* 0x000fe2000001ff00 */
[----:B------:R-:W-:Y:S01]  /*2980*/  IMAD.MOV.U32 R3, RZ, RZ, RZ ;  /* 0x000000ffff037224 */ /* 0x000fe200078e00ff */
[----:B------:R-:W-:Y:S01]  /*2990*/  UMOV UR4, 0x400 ;  /* 0x0000040000047882 */ /* 0x000fe20000000000 */
[----:B------:R-:W-:Y:S01]  /*29a0*/  UMOV UR6, URZ ;  /* 0x000000ff00067c82 */ /* 0x000fe20008000000 */
[----:B------:R-:W-:-:S12]  /*29b0*/  ULEA UR37, UR37, UR4, 0x18 ;  /* 0x0000000425257291 */ /* 0x000fd8000f8ec0ff */
.L_x_52:
[----:B------:R-:W-:Y:S02]  /*29c0*/  LEA R0, R3, UR37, 0x3 ;  /* 0x0000002503007c11 */ /* 0x000fe4000f8e18ff */
[----:B------:R-:W-:-:S03]  /*29d0*/  SHF.L.U32 R5, R8, 0x1f, RZ ;  /* 0x0000001f08057819 */ /* 0x000fc600000006ff */
[----:B------:R-:W-:Y:S01]  /*29e0*/  VIADD R4, R0, 0x110 ;  /* 0x0000011000047836 */ /* 0x000fe20000000000 */
[----:B------:R-:W1:Y:S02]  /*29f0*/  SYNCS.PHASECHK.TRANS64.TRYWAIT P0, [R0+URZ+0x100], R5 ;  /* 0x00010005000075a7 */ /* 0x000e6400080011ff */
[----:B-1----:R-:W-:Y:S05]  /*2a00*/  @!P0 BRA `(.L_x_49) ;  /* 0x0000006000888947 */ /* 0x002fea0003800000 */
.L_x_162:
[----:B------:R-:W-:Y:S01]  /*2a10*/  ULEA UR5, UR6, UR37, 0x3 ;  /* 0x0000002506057291 */ /* 0x000fe2000f8e18ff */
[----:B------:R-:W-:Y:S01]  /*2a20*/  PRMT R4, RZ, 0x654, R4 ;  /* 0x00000654ff047816 */ /* 0x000fe20000000004 */
[----:B-1----:R-:W-:Y:S01]  /*2a30*/  @!P2 IMAD.MOV.U32 R5, RZ, RZ, 0x10 ;  /* 0x00000010ff05a424 */ /* 0x002fe200078e00ff */
[----:B------:R-:W-:Y:S01]  /*2a40*/  SHF.L.U32 R7, R12, 0x1f, RZ ;  /* 0x0000001f0c077819 */ /* 0x000fe200000006ff */
[----:B------:R-:W-:Y:S01]  /*2a50*/  UIADD3 UR4, UPT, UPT, UR5, 0xa0, URZ ;  /* 0x000000a005047890 */ /* 0x000fe2000fffe0ff */
[----:B------:R1:W-:Y:S05]  /*2a60*/  SYNCS.ARRIVE.TRANS64.RED.A1T0 RZ, [R4+URZ], RZ ;  /* 0x000000ff04ff79a7 */ /* 0x0003ea00081004ff */
[----:B------:R-:W-:Y:S01]  /*2a70*/  IMAD.U32 R13, RZ, RZ, UR4 ;  /* 0x00000004ff0d7e24 */ /* 0x000fe2000f8e00ff */
[----:B------:R-:W2:Y:S04]  /*2a80*/  SYNCS.PHASECHK.TRANS64.TRYWAIT P0, [UR5+0xb0], R7 ;  /* 0x0000b007ff0075a7 */ /* 0x000ea80008001105 */
[----:B------:R-:W-:Y:S01]  /*2a90*/  PRMT R13, R10, 0x654, R13 ;  /* 0x000006540a0d7816 */ /* 0x000fe2000000000d */
[----:B-12---:R-:W-:Y:S06]  /*2aa0*/  @!P0 BRA `(.L_x_50) ;  /* 0x0000006000748947 */ /* 0x006fec0003800000 */
.L_x_164:
[----:B------:R-:W-:Y:S01]  /*2ab0*/  ULEA UR4, UR6, UR37, 0x4 ;  /* 0x0000002506047291 */ /* 0x000fe2000f8e20ff */
[----:B------:R-:W-:Y:S01]  /*2ac0*/  SEL R2, R13, R2, !P2 ;  /* 0x000000020d027207 */ /* 0x000fe20005000000 */
[----:B------:R-:W-:Y:S01]  /*2ad0*/  UIADD3 UR5, UPT, UPT, UR5, 0xa0, URZ ;  /* 0x000000a005057890 */ /* 0x000fe2000fffe0ff */
[----:B-1----:R-:W-:Y:S01]  /*2ae0*/  LEA R0, R11, UR37, 0x3 ;  /* 0x000000250b007c11 */ /* 0x002fe2000f8e18ff */
[----:B------:R-:W-:Y:S01]  /*2af0*/  UIADD3 UR4, UPT, UPT, UR4, 0x130, URZ ;  /* 0x0000013004047890 */ /* 0x000fe2000fffe0ff */
[----:B------:R1:W-:Y:S01]  /*2b00*/  @!P2 SYNCS.ARRIVE.TRANS64.RED RZ, [R2+URZ], R5 ;  /* 0x0000000502ffa9a7 */ /* 0x0003e200080004ff */
[----:B------:R-:W-:Y:S01]  /*2b10*/  UIADD3 UR6, UPT, UPT, UR6, 0x1, URZ ;  /* 0x0000000106067890 */ /* 0x000fe2000fffe0ff */
[----:B------:R-:W-:-:S03]  /*2b20*/  VIADD R3, R3, 0x1 ;  /* 0x0000000103037836 */ /* 0x000fc60000000000 */
[----:B------:R-:W-:Y:S02]  /*2b30*/  UISETP.NE.AND UP0, UPT, UR6, 0x2, UPT ;  /* 0x000000020600788c */ /* 0x000fe4000bf05270 */
[----:B------:R-:W-:Y:S01]  /*2b40*/  ISETP.NE.AND P0, PT, R3, 0x2, PT ;  /* 0x000000020300780c */ /* 0x000fe20003f05270 */
[----:B------:R-:W-:Y:S06]  /*2b50*/  UGETNEXTWORKID.BROADCAST [UR4], [UR5] ;  /* 0x00000000040073ca */ /* 0x000fec0008000100 */
[----:B------:R-:W-:Y:S02]  /*2b60*/  USEL UR4, URZ, 0x1, UP0 ;  /* 0x00000001ff047887 */ /* 0x000fe40008000000 */
[----:B------:R-:W-:-:S04]  /*2b70*/  USEL UR6, UR6, URZ, UP0 ;  /* 0x000000ff06067287 */ /* 0x000fc80008000000 */
[----:B------:R-:W-:Y:S02]  /*2b80*/  LOP3.LUT R12, R12, UR4, RZ, 0x3c, !PT ;  /* 0x000000040c0c7c12 */ /* 0x000fe4000f8e3cff */
[----:B-1----:R-:W-:-:S04]  /*2b90*/  SHF.L.U32 R5, R9, 0x1f, RZ ;  /* 0x0000001f09057819 */ /* 0x002fc800000006ff */
[----:B------:R-:W1:Y:S02]  /*2ba0*/  SYNCS.PHASECHK.TRANS64.TRYWAIT P1, [R0+URZ+0xa0], R5 ;  /* 0x0000a005000075a7 */ /* 0x000e6400080211ff */
[----:B-1----:R-:W-:Y:S05]  /*2bb0*/  @!P1 BRA `(.L_x_51) ;  /* 0x0000006000489947 */ /* 0x002fea0003800000 */
.L_x_165:
[----:B------:R-:W-:Y:S01]  /*2bc0*/  LEA R4, R11, UR37, 0x4 ;  /* 0x000000250b047c11 */ /* 0x000fe2000f8e20ff */
[----:B-1----:R-:W-:Y:S01]  /*2bd0*/  VIADD R0, R0, 0xb0 ;  /* 0x000000b000007836 */ /* 0x002fe20000000000 */
[----:B------:R-:W-:Y:S01]  /*2be0*/  SEL R3, R3, RZ, P0 ;  /* 0x000000ff03037207 */ /* 0x000fe20000000000 */
[----:B------:R-:W-:-:S03]  /*2bf0*/  VIADD R11, R11, 0x1 ;  /* 0x000000010b0b7836 */ /* 0x000fc60000000000 */
[----:B------:R-:W1:Y:S01]  /*2c00*/  LDS.128 R4, [R4+0x130] ;  /* 0x0001300004047984 */ /* 0x000e620000000c00 */
[----:B------:R-:W-:Y:S02]  /*2c10*/  PRMT R0, RZ, 0x654, R0 ;  /* 0x00000654ff007816 */ /* 0x000fe40000000000 */
[C---:B------:R-:W-:Y:S01]  /*2c20*/  ISETP.NE.AND P1, PT, R11.reuse, 0x2, PT ;  /* 0x000000020b00780c */ /* 0x040fe20003f25270 */
[----:B------:R-:W-:Y:S01]  /*2c30*/  @!PT LDS RZ, [RZ] ;  /* 0x00000000fffff984 */ /* 0x000fe20000000800 */
[----:B------:R-:W-:Y:S01]  /*2c40*/  @!PT LDS RZ, [RZ] ;  /* 0x00000000fffff984 */ /* 0x000fe20000000800 */
[----:B------:R-:W-:Y:S01]  /*2c50*/  @!PT LDS RZ, [RZ] ;  /* 0x00000000fffff984 */ /* 0x000fe20000000800 */
[----:B------:R-:W-:Y:S01]  /*2c60*/  @!PT LDS RZ, [RZ] ;  /* 0x00000000fffff984 */ /* 0x000fe20000000800 */
[----:B------:R2:W-:Y:S06]  /*2c70*/  MEMBAR.ALL.CTA ;  /* 0x0000000000007992 */ /* 0x0005ec0000008000 */
[----:B--2---:R-:W2:Y:S01]  /*2c80*/  FENCE.VIEW.ASYNC.S ;  /* 0x00000000000073c6 */ /* 0x004ea20000000000 */
[----:B------:R-:W-:Y:S01]  /*2c90*/  SEL R11, R11, RZ, P1 ;  /* 0x000000ff0b0b7207 */ /* 0x000fe20000800000 */
[----:B--2---:R2:W-:Y:S01]  /*2ca0*/  SYNCS.ARRIVE.TRANS64.RED.A1T0 RZ, [R0+URZ], RZ ;  /* 0x000000ff00ff79a7 */ /* 0x0045e200081004ff */
[----:B-1----:R-:W-:-:S02]  /*2cb0*/  LOP3.LUT P3, RZ, R6, 0x1, RZ, 0xc0, !PT ;  /* 0x0000000106ff7812 */ /* 0x002fc4000786c0ff */
[----:B------:R-:W-:-:S04]  /*2cc0*/  SEL R5, RZ, 0x1, P0 ;  /* 0x00000001ff057807 */ /* 0x000fc80000000000 */
[----:B------:R-:W-:Y:S02]  /*2cd0*/  LOP3.LUT R8, R8, R5, RZ, 0x3c, !PT ;  /* 0x0000000508087212 */ /* 0x000fe400078e3cff */
[----:B--2---:R-:W-:-:S04]  /*2ce0*/  SEL R0, RZ, 0x1, P1 ;  /* 0x00000001ff007807 */ /* 0x004fc80000800000 */
[----:B------:R-:W-:Y:S01]  /*2cf0*/  LOP3.LUT R9, R9, R0, RZ, 0x3c, !PT ;  /* 0x0000000009097212 */ /* 0x000fe200078e3cff */
[----:B------:R-:W-:Y:S06]  /*2d00*/  @P3 BRA `(.L_x_52) ;  /* 0xfffffffc002c3947 */ /* 0x000fec000383ffff */
[----:B------:R-:W-:Y:S01]  /*2d10*/  ULEA UR5, UR6, UR37, 0x3 ;  /* 0x0000002506057291 */ /* 0x000fe2000f8e18ff */
[----:B------:R-:W-:-:S08]  /*2d20*/  SHF.L.U32 R3, R12, 0x1f, RZ ;  /* 0x0000001f0c037819 */ /* 0x000fd000000006ff */
[----:B------:R-:W1:Y:S02]  /*2d30*/  SYNCS.PHASECHK.TRANS64 P0, [UR5+0xb0], R3 ;  /* 0x0000b003ff0075a7 */ /* 0x000e640008001005 */
[----:B-1----:R-:W-:Y:S05]  /*2d40*/  @P0 BRA `(.L_x_53) ;  /* 0x0000000000080947 */ /* 0x002fea0003800000 */
[----:B------:R-:W1:Y:S02]  /*2d50*/  SYNCS.PHASECHK.TRANS64.TRYWAIT P0, [UR5+0xb0], R3 ;  /* 0x0000b003ff0075a7 */ /* 0x000e640008001105 */
[----:B-1----:R-:W-:Y:S05]  /*2d60*/  @!P0 BRA `(.L_x_54) ;  /* 0x0000005c00f08947 */ /* 0x002fea0003800000 */
.L_x_53:
[----:B------:R-:W-:-:S04]  /*2d70*/  UIADD3 UR4, UPT, UPT, UR6, 0x1, URZ ;  /* 0x0000000106047890 */ /* 0x000fc8000fffe0ff */
[----:B------:R-:W-:-:S04]  /*2d80*/  UISETP.NE.AND UP0, UPT, UR4, 0x2, UPT ;  /* 0x000000020400788c */ /* 0x000fc8000bf05270 */
[----:B------:R-:W-:Y:S02]  /*2d90*/  USEL UR7, URZ, 0x1, UP0 ;  /* 0x00000001ff077887 */ /* 0x000fe40008000000 */
[----:B------:R-:W-:-:S04]  /*2da0*/  USEL UR4, UR4, URZ, UP0 ;  /* 0x000000ff04047287 */ /* 0x000fc80008000000 */
[----:B------:R-:W-:Y:S01]  /*2db0*/  ULEA UR4, UR4, UR37, 0x3 ;  /* 0x0000002504047291 */ /* 0x000fe2000f8e18ff */
[----:B-1----:R-:W-:-:S04]  /*2dc0*/  LOP3.LUT R3, R12, UR7, RZ, 0x3c, !PT ;  /* 0x000000070c037c12 */ /* 0x002fc8000f8e3cff */
[----:B------:R-:W-:-:S04]  /*2dd0*/  SHF.L.U32 R0, R3, 0x1f, RZ ;  /* 0x0000001f03007819 */ /* 0x000fc800000006ff */
[----:B------:R-:W1:Y:S02]  /*2de0*/  SYNCS.PHASECHK.TRANS64 P0, [UR4+0xb0], R0 ;  /* 0x0000b000ff0075a7 */ /* 0x000e640008001004 */
[----:B-1----:R-:W-:Y:S05]  /*2df0*/  @P0 EXIT ;  /* 0x000000000000094d */ /* 0x002fea0003800000 */
[----:B------:R-:W-:Y:S02]  /*2e00*/  SHF.L.U32 R3, R3, 0x1f, RZ ;  /* 0x0000001f03037819 */ /* 0x000fe400000006ff */
[----:B------:R-:W-:-:S07]  /*2e10*/  MOV R0, UR4 ;  /* 0x0000000400007c02 */ /* 0x000fce0008000f00 */
.L_x_55:
[----:B-1----:R1:W2:Y:S02]  /*2e20*/  SYNCS.PHASECHK.TRANS64.TRYWAIT P0, [R0+URZ+0xb0], R3 ;  /* 0x0000b003000075a7 */ /* 0x0022a400080011ff */
[----:B--2---:R-:W-:Y:S05]  /*2e30*/  @!P0 NANOSLEEP.SYNCS 0x989680 ;  /* 0x009896800000895d */ /* 0x004fea0003900000 */
[----:B------:R-:W2:Y:S02]  /*2e40*/  @!P0 SYNCS.PHASECHK.TRANS64 P0, [R0+URZ+0xb0], R3 ;  /* 0x0000b003000085a7 */ /* 0x000ea400080010ff */
[----:B--2---:R-:W-:Y:S05]  /*2e50*/  @P0 EXIT ;  /* 0x000000000000094d */ /* 0x004fea0003800000 */
[----:B------:R-:W-:Y:S05]  /*2e60*/  BRA `(.L_x_55) ;  /* 0xfffffffc00ec7947 */ /* 0x000fea000383ffff */
.L_x_48:
[----:B------:R-:W-:Y:S05]  /*2e70*/  BRA.U UP4, `(.L_x_56) ;  /* 0x0000001104d87547 */ /* 0x000fea000b800000 */
[----:B------:R-:W-:Y:S01]  /*2e80*/  UMOV UR6, 0x40 ;  /* 0x0000004000067882 */ /* 0x000fe20000000000 */
[----:B------:R-:W-:Y:S01]  /*2e90*/  NOP ;  /* 0x0000000000007918 */ /* 0x000fe20000000000 */
[----:B------:R-:W-:Y:S01]  /*2ea0*/  ULEA UR6, UR37, UR6, 0x18 ;  /* 0x0000000625067291 */ /* 0x000fe2000f8ec0ff */
[----:B------:R-:W-:Y:S02]  /*2eb0*/  UMOV UR7, 0x400 ;  /* 0x0000040000077882 */ /* 0x000fe40000000000 */
[----:B------:R-:W-:-:S06]  /*2ec0*/  ULEA UR37, UR37, UR7, 0x18 ;  /* 0x0000000725257291 */ /* 0x000fcc000f8ec0ff */
[----:B------:R-:W1:Y:S02]  /*2ed0*/  LDS.U8 R2, [UR6+0x1c] ;  /* 0x00001c06ff027984 */ /* 0x000e640008000000 */
[----:B-1----:R-:W-:-:S13]  /*2ee0*/  ISETP.NE.AND P0, PT, R2, RZ, PT ;  /* 0x000000ff0200720c */ /* 0x002fda0003f05270 */
[----:B------:R-:W-:Y:S05]  /*2ef0*/  @P0 BRA `(.L_x_57) ;  /* 0x0000000400080947 */ /* 0x000fea0003800000 */
[----:B------:R-:W-:Y:S02]  /*2f00*/  UISETP.NE.U32.AND UP0, UPT, UR5, 0x1, UPT ;  /* 0x000000010500788c */ /* 0x000fe4000bf05070 */
[----:B------:R-:W-:-:S07]  /*2f10*/  UIADD3 UR8, UPT, UPT, UR6, 0x8, URZ ;  /* 0x0000000806087890 */ /* 0x000fce000fffe0ff */
[----:B------:R-:W-:Y:S05]  /*2f20*/  BRA.U !UP0, `(.L_x_58) ;  /* 0x00000001089c7547 */ /* 0x000fea000b800000 */
[----:B------:R-:W-:Y:S01]  /*2f30*/  ELECT P0, URZ, PT ;  /* 0x0000000000ff782f */ /* 0x000fe20003800000 */
[----:B------:R-:W-:-:S12]  /*2f40*/  BSSY B0, `(.L_x_58) ;  /* 0x0000025000007945 */ /* 0x000fd80003800000 */
[----:B------:R-:W-:Y:S05]  /*2f50*/  @!P0 BRA `(.L_x_59) ;  /* 0x00000000008c8947 */ /* 0x000fea0003800000 */
[----:B------:R-:W-:-:S05]  /*2f60*/  UMOV UR7, 0x10 ;  /* 0x0000001000077882 */ /* 0x000fca0000000000 */
[----:B------:R-:W-:Y:S04]  /*2f70*/  DEPBAR.LE SB1, 0x36 ;  /* 0x00009d800000791a */ /* 0x000fe80000000000 */
[----:B------:R-:W1:Y:S02]  /*2f80*/  UTCATOMSWS.2CTA.FIND_AND_SET.ALIGN UP1, UR7, UR7 ;  /* 0x00000007000775e3 */ /* 0x000e640008220800 */
[----:B-1----:R-:W-:Y:S01]  /*2f90*/  MOV R11, UR7 ;  /* 0x00000007000b7c02 */ /* 0x002fe20008000f00 */
[----:B------:R-:W-:Y:S06]  /*2fa0*/  BRA.U UP1, `(.L_x_60) ;  /* 0x0000000101187547 */ /* 0x000fec000b800000 */
.L_x_61:
[----:B------:R-:W-:Y:S05]  /*2fb0*/  NANOSLEEP 0x64 ;  /* 0x000000640000795d */ /* 0x000fea0003800000 */
[----:B------:R-:W-:-:S05]  /*2fc0*/  UMOV UR7, 0x10 ;  /* 0x0000001000077882 */ /* 0x000fca0000000000 */
[----:B------:R-:W-:Y:S04]  /*2fd0*/  DEPBAR.LE SB1, 0x36 ;  /* 0x00009d800000791a */ /* 0x000fe80000000000 */
[----:B------:R-:W1:Y:S02]  /*2fe0*/  UTCATOMSWS.2CTA.FIND_AND_SET.ALIGN UP1, UR7, UR7 ;  /* 0x00000007000775e3 */ /* 0x000e640008220800 */
[----:B-1----:R-:W-:Y:S01]  /*2ff0*/  MOV R11, UR7 ;  /* 0x00000007000b7c02 */ /* 0x002fe20008000f00 */
[----:B------:R-:W-:Y:S05]  /*3000*/  BRA.U !UP1, `(.L_x_61) ;  /* 0xfffffffd09e87547 */ /* 0x000fea000b83ffff */
.L_x_60:
[----:B------:R-:W1:Y:S01]  /*3010*/  LDS R5, [UR6+0x10] ;  /* 0x00001006ff057984 */ /* 0x000e620008000800 */
[----:B------:R-:W-:Y:S01]  /*3020*/  IMAD.U32 R3, RZ, RZ, UR37 ;  /* 0x00000025ff037e24 */ /* 0x000fe2000f8e00ff */
[----:B------:R-:W-:-:S03]  /*3030*/  MOV R2, UR4 ;  /* 0x0000000400027c02 */ /* 0x000fc60008000f00 */
[----:B------:R-:W-:Y:S01]  /*3040*/  VIADD R3, R3, 0x150 ;  /* 0x0000015003037836 */ /* 0x000fe20000000000 */
[----:B-1----:R-:W-:-:S04]  /*3050*/  SHF.L.U32 R5, R5, 0x1f, RZ ;  /* 0x0000001f05057819 */ /* 0x002fc800000006ff */
[----:B------:R-:W1:Y:S02]  /*3060*/  SYNCS.PHASECHK.TRANS64.TRYWAIT P0, [UR6+0x8], R5 ;  /* 0x00000805ff0075a7 */ /* 0x000e640008001106 */
[----:B-1----:R-:W-:Y:S05]  /*3070*/  @P0 BRA `(.L_x_62) ;  /* 0x0000000000080947 */ /* 0x002fea0003800000 */
[----:B------:R-:W1:Y:S02]  /*3080*/  SYNCS.PHASECHK.TRANS64.TRYWAIT P0, [UR6+0x8], R5 ;  /* 0x00000805ff0075a7 */ /* 0x000e640008001106 */
[----:B-1----:R-:W-:Y:S05]  /*3090*/  @!P0 BRA `(.L_x_63) ;  /* 0x0000005c003c8947 */ /* 0x002fea0003800000 */
.L_x_62:
[----:B-1----:R-:W-:Y:S01]  /*30a0*/  HFMA2 R4, -RZ, RZ, 0, 5.9604644775390625e-08 ;  /* 0x00000001ff047431 */ /* 0x002fe200000001ff */
[----:B------:R-:W-:Y:S01]  /*30b0*/  UPRMT UR7, UR4, 0x654, UR8 ;  /* 0x0000065404077896 */ /* 0x000fe20008000008 */
[----:B------:R-:W-:Y:S01]  /*30c0*/  IMAD.MOV.U32 R6, RZ, RZ, 0xffff ;  /* 0x0000ffffff067424 */ /* 0x000fe200078e00ff */
[----:B------:R-:W-:Y:S01]  /*30d0*/  PRMT R2, R2, 0x654, R3 ;  /* 0x0000065402027816 */ /* 0x000fe20000000003 */
[----:B------:R-:W-:Y:S02]  /*30e0*/  IMAD.MOV.U32 R5, RZ, RZ, 0x4 ;  /* 0x00000004ff057424 */ /* 0x000fe400078e00ff */
[----:B------:R-:W-:Y:S01]  /*30f0*/  IMAD.SHL.U32 R9, R11, 0x20, RZ ;  /* 0x000000200b097824 */ /* 0x000fe200078e00ff */
[----:B------:R-:W-:Y:S02]  /*3100*/  MOV R3, UR7 ;  /* 0x0000000700037c02 */ /* 0x000fe40008000f00 */
[-C--:B------:R-:W-:Y:S01]  /*3110*/  SHF.L.U32 R7, R6, R11.reuse, RZ ;  /* 0x0000000b06077219 */ /* 0x080fe200000006ff */
[----:B------:R1:W-:Y:S01]  /*3120*/  SYNCS.ARRIVE.TRANS64.RED RZ, [UR7], R5 ;  /* 0x00000005ffff79a7 */ /* 0x0003e20008000407 */
[----:B------:R-:W-:Y:S01]  /*3130*/  SHF.L.U32 R6, R4, R11, RZ ;  /* 0x0000000b04067219 */ /* 0x000fe200000006ff */
[----:B------:R1:W-:Y:S04]  /*3140*/  STS [UR37+0x150], R9 ;  /* 0x00015009ff007988 */ /* 0x0003e80008000825 */
[----:B------:R1:W-:Y:S04]  /*3150*/  STAS [R2.64], R11 ;  /* 0x0000000b02007dbd */ /* 0x0003e8000c0008ff */
[----:B------:R1:W-:Y:S04]  /*3160*/  ATOMS.OR RZ, [UR6+0x14], R7 ;  /* 0x00001407ffff798c */ /* 0x0003e8000b000006 */
[----:B------:R1:W-:Y:S04]  /*3170*/  ATOMS.OR RZ, [UR6+0x18], R6 ;  /* 0x00001806ffff798c */ /* 0x0003e8000b000006 */
[----:B------:R1:W-:Y:S02]  /*3180*/  ATOMS.XOR RZ, [UR6+0x10], R4 ;  /* 0x00001004ffff798c */ /* 0x0003e4000b800006 */
.L_x_59:
[----:B------:R-:W-:Y:S05]  /*3190*/  BSYNC B0 ;  /* 0x0000000000007941 */ /* 0x000fea0003800000 */
.L_x_58:
[----:B------:R-:W-:Y:S05]  /*31a0*/  BRA.U UP0, `(.L_x_64) ;  /* 0x00000001006c7547 */ /* 0x000fea000b800000 */
[----:B------:R-:W-:-:S03]  /*31b0*/  UMOV UR7, 0xffffffff ;  /* 0xffffffff00077882 */ /* 0x000fc60000000000 */
[----:B------:R-:W-:Y:S05]  /*31c0*/  BRA.DIV UR7, `(.L_x_65) ;  /* 0x0000005e07087947 */ /* 0x000fea000b800000 */
[----:B------:R-:W-:-:S13]  /*31d0*/  ELECT P6, URZ, PT ;  /* 0x0000000000ff782f */ /* 0x000fda00038c0000 */
.L_x_169:
[----:B------:R-:W-:Y:S05]  /*31e0*/  @!P6 BRA `(.L_x_64) ;  /* 0x00000000005ce947 */ /* 0x000fea0003800000 */
[----:B-1----:R-:W1:Y:S02]  /*31f0*/  LDS R3, [UR6+0x10] ;  /* 0x00001006ff037984 */ /* 0x002e640008000800 */
[----:B-1----:R-:W-:-:S04]  /*3200*/  SHF.L.U32 R3, R3, 0x1f, RZ ;  /* 0x0000001f03037819 */ /* 0x002fc800000006ff */
[----:B------:R-:W1:Y:S02]  /*3210*/  SYNCS.PHASECHK.TRANS64.TRYWAIT P0, [UR6+0x8], R3 ;  /* 0x00000803ff0075a7 */ /* 0x000e640008001106 */
[----:B-1----:R-:W-:Y:S05]  /*3220*/  @P0 BRA `(.L_x_66) ;  /* 0x0000000000080947 */ /* 0x002fea0003800000 */
[----:B------:R-:W1:Y:S02]  /*3230*/  SYNCS.PHASECHK.TRANS64.TRYWAIT P0, [UR6+0x8], R3 ;  /* 0x00000803ff0075a7 */ /* 0x000e640008001106 */
[----:B-1----:R-:W-:Y:S05]  /*3240*/  @!P0 BRA `(.L_x_67) ;  /* 0x0000005c00088947 */ /* 0x002fea0003800000 */
.L_x_66:
[----:B------:R-:W2:Y:S01]  /*3250*/  LDS R5, [UR37+0x150] ;  /* 0x00015025ff057984 */ /* 0x000ea20008000800 */
[----:B-1----:R-:W-:Y:S02]  /*3260*/  HFMA2 R2, -RZ, RZ, 0, 5.9604644775390625e-08 ;  /* 0x00000001ff027431 */ /* 0x002fe400000001ff */
[----:B------:R-:W-:Y:S01]  /*3270*/  IMAD.MOV.U32 R3, RZ, RZ, 0xffff ;  /* 0x0000ffffff037424 */ /* 0x000fe200078e00ff */
[----:B------:R-:W-:Y:S01]  /*3280*/  UPRMT UR7, UR4, 0x654, UR8 ;  /* 0x0000065404077896 */ /* 0x000fe20008000008 */
[----:B--2---:R-:W-:-:S03]  /*3290*/  IMAD.SHL.U32 R4, R5, 0x20, RZ ;  /* 0x0000002005047824 */ /* 0x004fc600078e00ff */
[-C--:B------:R-:W-:Y:S02]  /*32a0*/  SHF.L.U32 R3, R3, R5.reuse, RZ ;  /* 0x0000000503037219 */ /* 0x080fe400000006ff */
[----:B------:R-:W-:Y:S01]  /*32b0*/  SHF.L.U32 R5, R2, R5, RZ ;  /* 0x0000000502057219 */ /* 0x000fe200000006ff */
[----:B------:R2:W-:Y:S04]  /*32c0*/  STS [UR37+0x150], R4 ;  /* 0x00015004ff007988 */ /* 0x0005e80008000825 */
[----:B------:R2:W-:Y:S04]  /*32d0*/  ATOMS.OR RZ, [UR6+0x14], R3 ;  /* 0x00001403ffff798c */ /* 0x0005e8000b000006 */
[----:B------:R2:W-:Y:S01]  /*32e0*/  ATOMS.OR RZ, [UR6+0x18], R5 ;  /* 0x00001805ffff798c */ /* 0x0005e2000b000006 */
[----:B------:R-:W-:Y:S03]  /*32f0*/  SYNCS.ARRIVE.TRANS64.RED.A1T0 RZ, [UR7], RZ ;  /* 0x000000ffffff79a7 */ /* 0x000fe60008100407 */
[----:B------:R2:W-:Y:S01]  /*3300*/  ATOMS.XOR RZ, [UR6+0x10], R2 ;  /* 0x00001002ffff798c */ /* 0x0005e2000b800006 */
[----:B------:R-:W-:Y:S05]  /*3310*/  BRA `(.L_x_64) ;  /* 0x0000000000107947 */ /* 0x000fea0003800000 */
.L_x_57:
[----:B------:R-:W-:-:S05]  /*3320*/  MOV R2, 0xffffffff ;  /* 0xffffffff00027802 */ /* 0x000fca0000000f00 */
[----:B------:R1:W-:Y:S02]  /*3330*/  STS [UR37+0x150], R2 ;  /* 0x00015002ff007988 */ /* 0x0003e40008000825 */
[----:B-1----:R-:W-:Y:S02]  /*3340*/  MOV R2, 0x3360 ;  /* 0x0000336000027802 */ /* 0x002fe40000000f00 */
[----:B-----5:R-:W-:Y:S05]  /*3350*/  CALL.REL.NOINC `($__internal_1_$__cuda_sm10x_tcgen05_guardrail_trap_phase_invalid_during_alloc) ;  /* 0x0000006000dc7944 */ /* 0x020fea0003c00000 */
.L_x_64:
[----:B------:R-:W-:Y:S05]  /*3360*/  WARPSYNC.ALL ;  /* 0x0000000000007948 */ /* 0x000fea0003800000 */
[----:B------:R-:W3:Y:S01]  /*3370*/  S2UR UR7, SR_CgaCtaId ;  /* 0x00000000000779c3 */ /* 0x000ee20000008800 */
[----:B------:R-:W-:Y:S01]  /*3380*/  UMOV UR6, 0x400 ;  /* 0x0000040000067882 */ /* 0x000fe20000000000 */
[----:B------:R-:W-:-:S06]  /*3390*/  NOP ;  /* 0x0000000000007918 */ /* 0x000fcc0000000000 */
[----:B------:R-:W-:Y:S06]  /*33a0*/  BAR.ARV 0x6, 0xa0 ;  /* 0x0182800000007b1d */ /* 0x000fec0000002000 */
[----:B------:R-:W4:Y:S01]  /*33b0*/  LDCU UR8, c[0x0][0x38c] ;  /* 0x00007180ff0877ac */ /* 0x000f220008000800 */
[----:B------:R-:W-:Y:S01]  /*33c0*/  LOP3.LUT R0, R0, 0xffff, RZ, 0xc0, !PT ;  /* 0x0000ffff00007812 */ /* 0x000fe200078ec0ff */
[----:B-1----:R-:W-:Y:S01]  /*33d0*/  IMAD.MOV.U32 R9, RZ, RZ, 0x1 ;  /* 0x00000001ff097424 */ /* 0x002fe200078e00ff */
[----:B------:R-:W-:Y:S01]  /*33e0*/  LOP3.LUT R8, R8, 0xffff, RZ, 0xc0, !PT ;  /* 0x0000ffff08087812 */ /* 0x000fe200078ec0ff */
[----:B------:R-:W-:Y:S01]  /*33f0*/  UMOV UR19, URZ ;  /* 0x000000ff00137c82 */ /* 0x000fe20008000000 */
[----:B------:R-:W-:Y:S01]  /*3400*/  R2UR UR11, R0 ;  /* 0x00000000000b72ca */ /* 0x000fe200000e0000 */
[----:B------:R-:W-:Y:S01]  /*3410*/  UMOV UR18, URZ ;  /* 0x000000ff00127c82 */ /* 0x000fe20008000000 */
[----:B------:R-:W-:Y:S01]  /*3420*/  R2UR UR12, R8 ;  /* 0x00000000080c72ca */ /* 0x000fe200000e0000 */
[----:B------:R-:W-:Y:S01]  /*3430*/  IMAD.MOV.U32 R8, RZ, RZ, RZ ;  /* 0x000000ffff087224 */ /* 0x000fe200078e00ff */
[----:B------:R-:W-:Y:S01]  /*3440*/  UMOV UR17, URZ ;  /* 0x000000ff00117c82 */ /* 0x000fe20008000000 */
[----:B---3--:R-:W-:-:S02]  /*3450*/  ULEA UR7, UR7, UR6, 0x18 ;  /* 0x0000000607077291 */ /* 0x008fc4000f8ec0ff */
[----:B------:R-:W-:Y:S02]  /*3460*/  UISETP.NE.AND UP2, UPT, UR5, URZ, UPT ;  /* 0x000000ff0500728c */ /* 0x000fe4000bf45270 */
[----:B------:R-:W-:Y:S02]  /*3470*/  UIADD3 UR13, UPT, UPT, UR7, 0x8400, URZ ;  /* 0x00008400070d7890 */ /* 0x000fe4000fffe0ff */
[----:B------:R-:W-:Y:S02]  /*3480*/  UIADD3 UR14, UPT, UPT, UR7, 0x1c400, URZ ;  /* 0x0001c400070e7890 */ /* 0x000fe4000fffe0ff */
[----:B----4-:R-:W-:Y:S01]  /*3490*/  UIADD3 UR8, UPT, UPT, UR8, 0x1f, URZ ;  /* 0x0000001f08087890 */ /* 0x010fe2000fffe0ff */
[----:B--2---:R-:W1:Y:S01]  /*34a0*/  LDS R2, [UR7+0x150] ;  /* 0x00015007ff027984 */ /* 0x004e620008000800 */
[----:B------:R-:W-:Y:S02]  /*34b0*/  USHF.R.U32.HI UR13, URZ, 0x4, UR13 ;  /* 0x00000004ff0d7899 */ /* 0x000fe4000801160d */
[----:B------:R-:W-:-:S02]  /*34c0*/  USHF.R.S32.HI UR6, URZ, 0x1f, UR8 ;  /* 0x0000001fff067899 */ /* 0x000fc40008011408 */
[----:B------:R-:W-:Y:S02]  /*34d0*/  USHF.R.U32.HI UR14, URZ, 0x4, UR14 ;  /* 0x00000004ff0e7899 */ /* 0x000fe4000801160e */
[----:B------:R-:W-:Y:S02]  /*34e0*/  ULEA.HI UR6, UR6, UR8, URZ, 0x5 ;  /* 0x0000000806067291 */ /* 0x000fe4000f8f28ff */
[----:B------:R-:W-:Y:S02]  /*34f0*/  ULOP3.LUT UR13, UR13, 0x3fff, URZ, 0xc0, !UPT ;  /* 0x00003fff0d0d7892 */ /* 0x000fe4000f8ec0ff */
[----:B------:R-:W-:Y:S02]  /*3500*/  USHF.R.S32.HI UR6, URZ, 0x5, UR6 ;  /* 0x00000005ff067899 */ /* 0x000fe40008011406 */
[----:B------:R-:W-:Y:S02]  /*3510*/  ULOP3.LUT UR14, UR14, 0x3fff, URZ, 0xc0, !UPT ;  /* 0x00003fff0e0e7892 */ /* 0x000fe4000f8ec0ff */
[----:B------:R-:W-:Y:S01]  /*3520*/  UISETP.LT.AND UP0, UPT, UR6, 0x1, UPT ;  /* 0x000000010600788c */ /* 0x000fe2000bf01270 */
[----:B------:R-:W-:Y:S01]  /*3530*/  UMOV UR28, 0x0 ;  /* 0x00000000001c7882 */ /* 0x000fe20000000000 */
[----:B------:R-:W-:Y:S01]  /*3540*/  UMOV UR29, 0x10100910 ;  /* 0x10100910001d7882 */ /* 0x000fe20000000000 */
[----:B------:R-:W-:-:S02]  /*3550*/  ULOP3.LUT UR13, UR13, 0x10000, URZ, 0xfc, !UPT ;  /* 0x000100000d0d7892 */ /* 0x000fc4000f8efcff */
[----:B------:R-:W-:Y:S02]  /*3560*/  ULOP3.LUT UR14, UR14, 0x10000, URZ, 0xfc, !UPT ;  /* 0x000100000e0e7892 */ /* 0x000fe4000f8efcff */
[----:B------:R-:W-:Y:S01]  /*3570*/  USEL UR20, UR6, 0x1, !UP0 ;  /* 0x0000000106147887 */ /* 0x000fe2000c000000 */
[----:B------:R-:W-:Y:S01]  /*3580*/  UMOV UR26, 0x0 ;  /* 0x00000000001a7882 */ /* 0x000fe20000000000 */
[----:B------:R-:W-:Y:S01]  /*3590*/  UMOV UR27, 0x10100910 ;  /* 0x10100910001b7882 */ /* 0x000fe20000000000 */
[----:B------:R-:W-:Y:S01]  /*35a0*/  UMOV UR24, 0x0 ;  /* 0x0000000000187882 */ /* 0x000fe20000000000 */
[----:B------:R-:W-:Y:S01]  /*35b0*/  UMOV UR25, 0x10100910 ;  /* 0x1010091000197882 */ /* 0x000fe20000000000 */
[----:B------:R-:W-:Y:S01]  /*35c0*/  UMOV UR22, 0x0 ;  /* 0x0000000000167882 */ /* 0x000fe20000000000 */
[----:B------:R-:W-:Y:S01]  /*35d0*/  UMOV UR23, 0x10100910 ;  /* 0x1010091000177882 */ /* 0x000fe20000000000 */
[----:B-1----:R-:W-:Y:S02]  /*35e0*/  R2UR UR21, R2 ;  /* 0x00000000021572ca */ /* 0x002fe400000e0000 */
[----:B------:R-:W-:-:S13]  /*35f0*/  CS2R R2, SRZ ;  /* 0x0000000000027805 */ /* 0x000fda000001ff00 */
.L_x_75:
[C---:B------:R-:W-:Y:S02]  /*3600*/  LEA R0, R8.reuse, UR7, 0x3 ;  /* 0x0000000708007c11 */ /* 0x040fe4000f8e18ff */
[----:B------:R-:W-:Y:S02]  /*3610*/  SHF.L.U32 R5, R3, 0x1f, RZ ;  /* 0x0000001f03057819 */ /* 0x000fe400000006ff */
[----:B------:R-:W-:Y:S02]  /*3620*/  LEA R4, R8, UR7, 0x4 ;  /* 0x0000000708047c11 */ /* 0x000fe4000f8e20ff */
[----:B------:R-:W1:Y:S02]  /*3630*/  SYNCS.PHASECHK.TRANS64.TRYWAIT P0, [R0+URZ+0xa0], R5 ;  /* 0x0000a005000075a7 */ /* 0x000e6400080011ff */
[----:B-1-34-:R-:W-:Y:S05]  /*3640*/  @!P0 BRA `(.L_x_68) ;  /* 0x0000005800208947 */ /* 0x01afea0003800000 */
.L_x_170:
[----:B-1----:R-:W1:Y:S01]  /*3650*/  LDS.128 R4, [R4+0x130] ;  /* 0x0001300004047984 */ /* 0x002e620000000c00 */
[----:B------:R-:W-:Y:S02]  /*3660*/  VIADD R0, R0, 0xb0 ;  /* 0x000000b000007836 */ /* 0x000fe40000000000 */
[----:B------:R-:W-:Y:S01]  /*3670*/  VIADD R8, R8, 0x1 ;  /* 0x0000000108087836 */ /* 0x000fe20000000000 */
[----:B------:R-:W-:Y:S01]  /*3680*/  @!PT LDS RZ, [RZ] ;  /* 0x00000000fffff984 */ /* 0x000fe20000000800 */
[----:B------:R-:W-:Y:S01]  /*3690*/  @!PT LDS RZ, [RZ] ;  /* 0x00000000fffff984 */ /* 0x000fe20000000800 */
[----:B------:R-:W-:Y:S01]  /*36a0*/  @!PT LDS RZ, [RZ] ;  /* 0x00000000fffff984 */ /* 0x000fe20000000800 */
[----:B------:R-:W-:Y:S01]  /*36b0*/  @!PT LDS RZ, [RZ] ;  /* 0x00000000fffff984 */ /* 0x000fe20000000800 */
[----:B------:R2:W-:Y:S06]  /*36c0*/  MEMBAR.ALL.CTA ;  /* 0x0000000000007992 */ /* 0x0005ec0000008000 */
[----:B--2---:R-:W2:Y:S01]  /*36d0*/  FENCE.VIEW.ASYNC.S ;  /* 0x00000000000073c6 */ /* 0x004ea20000000000 */
[----:B------:R-:W-:-:S04]  /*36e0*/  PRMT R0, RZ, 0x654, R0 ;  /* 0x00000654ff007816 */ /* 0x000fc80000000000 */
[----:B--2---:R2:W-:Y:S01]  /*36f0*/  SYNCS.ARRIVE.TRANS64.RED.A1T0 RZ, [R0+URZ], RZ ;  /* 0x000000ff00ff79a7 */ /* 0x0045e200081004ff */
[----:B-1----:R-:W-:Y:S01]  /*3700*/  LOP3.LUT P1, RZ, R6, 0x1, RZ, 0xc0, !PT ;  /* 0x0000000106ff7812 */ /* 0x002fe2000782c0ff */
[----:B--2---:R-:W-:-:S12]  /*3710*/  BRA.U UP2, `(.L_x_69) ;  /* 0x0000000502087547 */ /* 0x004fd8000b800000 */
[----:B------:R-:W1:Y:S01]  /*3720*/  LDCU UR8, c[0x0][0x38c] ;  /* 0x00007180ff0877ac */ /* 0x000e620008000800 */
[----:B------:R-:W-:Y:S02]  /*3730*/  PLOP3.LUT P2, PT, PT, PT, PT, 0x80, 0x8 ;  /* 0x000000000008781c */ /* 0x000fe40003f4f070 */
[----:B------:R-:W-:Y:S01]  /*3740*/  SHF.L.U32 R5, R9, 0x1f, RZ ;  /* 0x0000001f09057819 */ /* 0x000fe200000006ff */
[----:B------:R-:W-:Y:S02]  /*3750*/  ULEA UR9, UR19, UR7, 0x3 ;  /* 0x0000000713097291 */ /* 0x000fe4000f8e18ff */
[----:B------:R-:W-:Y:S02]  /*3760*/  ULEA UR10, UR19, UR21, 0x6 ;  /* 0x00000015130a7291 */ /* 0x000fe4000f8e30ff */
[----:B-1----:R-:W-:-:S06]  /*3770*/  UISETP.GE.AND UP0, UPT, UR8, 0x1, UPT ;  /* 0x000000010800788c */ /* 0x002fcc000bf06270 */
[----:B------:R-:W-:-:S05]  /*3780*/  PLOP3.LUT P0, PT, PT, PT, UP0, 0x80, 0x8 ;  /* 0x000000000008781c */ /* 0x000fca0003f0f008 */
[----:B------:R-:W-:-:S08]  /*3790*/  @UP0 ULEA UR8, UR18, UR7, 0x3 ;  /* 0x0000000712080291 */ /* 0x000fd0000f8e18ff */
[----:B------:R-:W-:-:S04]  /*37a0*/  @P0 SHF.L.U32 R0, R2, 0x1f, RZ ;  /* 0x0000001f02000819 */ /* 0x000fc800000006ff */
[----:B------:R1:W2:Y:S01]  /*37b0*/  @P0 SYNCS.PHASECHK.TRANS64.TRYWAIT P2, [UR8], R0 ;  /* 0x00000000ff0005a7 */ /* 0x0002a20008041108 */
[----:B------:R-:W3:Y:S02]  /*37c0*/  SYNCS.PHASECHK.TRANS64.TRYWAIT P0, [UR9+0xe0], R5 ;  /* 0x0000e005ff0075a7 */ /* 0x000ee40008001109 */
[----:B-123--:R-:W-:Y:S05]  /*37d0*/  @!P0 BRA `(.L_x_70) ;  /* 0x0000005400d08947 */ /* 0x00efea0003800000 */
.L_x_172:
[----:B------:R-:W-:Y:S01]  /*37e0*/  UMOV UR16, UR17 ;  /* 0x0000001100107c82 */ /* 0x000fe20008000000 */
[----:B------:R-:W-:Y:S05]  /*37f0*/  BRA.U !UP0, `(.L_x_71) ;  /* 0x0000000108c07547 */ /* 0x000fea000b800000 */
[----:B------:R-:W-:Y:S02]  /*3800*/  UIADD3 UR16, UPT, UPT, UR20, UR17, URZ ;  /* 0x0000001114107290 */ /* 0x000fe4000fffe0ff */
[----:B------:R-:W-:Y:S01]  /*3810*/  UPLOP3.LUT UP3, UPT, UPT, UPT, UPT, 0x40, 0x4 ;  /* 0x000000000004789c */ /* 0x000fe20003f6e870 */
[----:B------:R-:W-:Y:S01]  /*3820*/  UMOV UR15, UR6 ;  /* 0x00000006000f7c82 */ /* 0x000fe20008000000 */
[----:B------:R-:W-:-:S09]  /*3830*/  UMOV UR46, UR18 ;  /* 0x00000012002e7c82 */ /* 0x000fd20008000000 */
.L_x_74:
[----:B--2---:R-:W-:Y:S01]  /*3840*/  ULEA UR8, UR46, UR7, 0x3 ;  /* 0x000000072e087291 */ /* 0x004fe2000f8e18ff */
[----:B---3--:R-:W-:Y:S11]  /*3850*/  @P2 BRA `(.L_x_72) ;  /* 0x00000000000c2947 */ /* 0x008ff60003800000 */
[----:B-1----:R-:W-:Y:S04]  /*3860*/  SHF.L.U32 R5, R2, 0x1f, RZ ;  /* 0x0000001f02057819 */ /* 0x002fe800000006ff */
[----:B------:R-:W1:Y:S02]  /*3870*/  SYNCS.PHASECHK.TRANS64.TRYWAIT P0, [UR8], R5 ;  /* 0x00000005ff0075a7 */ /* 0x000e640008001108 */
[----:B-1----:R-:W-:Y:S05]  /*3880*/  @!P0 BRA `(.L_x_73) ;  /* 0x0000005400bc8947 */ /* 0x002fea0003800000 */
.L_x_72:
[----:B------:R-:W-:Y:S01]  /*3890*/  UISETP.NE.AND UP0, UPT, UR15, 0x1, UPT ;  /* 0x000000010f00788c */ /* 0x000fe2000bf05270 */
[----:B------:R-:W-:Y:S01]  /*38a0*/  PLOP3.LUT P2, PT, PT, PT, PT, 0x80, 0x8 ;  /* 0x000000000008781c */ /* 0x000fe20003f4f070 */
[----:B------:R-:W-:Y:S02]  /*38b0*/  UIADD3 UR18, UPT, UPT, UR46, 0x1, URZ ;  /* 0x000000012e127890 */ /* 0x000fe4000fffe0ff */
[----:B------:R-:W-:Y:S02]  /*38c0*/  ULEA UR32, UR46, UR14, 0x8 ;  /* 0x0000000e2e207291 */ /* 0x000fe4000f8e40ff */
[----:B------:R-:W-:Y:S01]  /*38d0*/  UISETP.NE.AND UP1, UPT, UR18, 0x5, UPT ;  /* 0x000000051200788c */ /* 0x000fe2000bf25270 */
[----:B------:R-:W-:Y:S01]  /*38e0*/  PLOP3.LUT P0, PT, PT, PT, UP0, 0x80, 0x8 ;  /* 0x000000000008781c */ /* 0x000fe20003f0f008 */
[----:B------:R-:W-:Y:S02]  /*38f0*/  UIADD3 UR44, UPT, UPT, UR32, 0x2, URZ ;  /* 0x00000002202c7890 */ /* 0x000fe4000fffe0ff */
[----:B------:R-:W-:Y:S02]  /*3900*/  USEL UR31, URZ, 0x1, UP1 ;  /* 0x00000001ff1f7887 */ /* 0x000fe40008800000 */
[----:B------:R-:W-:Y:S02]  /*3910*/  USEL UR18, UR18, URZ, UP1 ;  /* 0x000000ff12127287 */ /* 0x000fe40008800000 */
[----:B------:R-:W-:Y:S02]  /*3920*/  UIADD3 UR40, UPT, UPT, UR32, 0x4, URZ ;  /* 0x0000000420287890 */ /* 0x000fe4000fffe0ff */
[----:B------:R-:W-:Y:S01]  /*3930*/  @UP0 ULEA UR30, UR18, UR7, 0x3 ;  /* 0x00000007121e0291 */ /* 0x000fe2000f8e18ff */
[----:B------:R-:W-:Y:S01]  /*3940*/  LOP3.LUT R2, R2, UR31, RZ, 0x3c, !PT ;  /* 0x0000001f02027c12 */ /* 0x000fe2000f8e3cff */
[----:B------:R-:W-:Y:S02]  /*3950*/  UIADD3 UR36, UPT, UPT, UR32, 0x6, URZ ;  /* 0x0000000620247890 */ /* 0x000fe4000fffe0ff */
[----:B------:R-:W-:Y:S01]  /*3960*/  UIADD3 UR8, UPT, UPT, UR8, 0x28, URZ ;  /* 0x0000002808087890 */ /* 0x000fe2000fffe0ff */
[----:B-1----:R-:W-:Y:S01]  /*3970*/  @P0 SHF.L.U32 R0, R2, 0x1f, RZ ;  /* 0x0000001f02000819 */ /* 0x002fe200000006ff */
[----:B------:R-:W-:Y:S02]  /*3980*/  UIADD3 UR17, UPT, UPT, UR17, 0x1, URZ ;  /* 0x0000000111117890 */ /* 0x000fe4000fffe0ff */
[----:B------:R-:W-:Y:S01]  /*3990*/  UIADD3 UR15, UPT, UPT, UR15, -0x1, URZ ;  /* 0xffffffff0f0f7890 */ /* 0x000fe2000fffe0ff */
[----:B------:R2:W3:Y:S01]  /*39a0*/  @P0 SYNCS.PHASECHK.TRANS64.TRYWAIT P2, [UR30], R0 ;  /* 0x00000000ff0005a7 */ /* 0x0004e2000804111e */
[----:B------:R-:W-:Y:S02]  /*39b0*/  ULEA UR30, UR46, UR13, 0xa ;  /* 0x0000000d2e1e7291 */ /* 0x000fe4000f8e50ff */
[----:B------:R-:W-:Y:S02]  /*39c0*/  UISETP.NE.AND UP0, UPT, UR17, UR16, UPT ;  /* 0x000000101100728c */ /* 0x000fe4000bf05270 */
[----:B------:R-:W-:Y:S02]  /*39d0*/  UIADD3 UR42, UPT, UPT, UR30, 0x2, URZ ;  /* 0x000000021e2a7890 */ /* 0x000fe4000fffe0ff */
[----:B------:R-:W-:Y:S02]  /*39e0*/  UIADD3 UR38, UPT, UPT, UR30, 0x4, URZ ;  /* 0x000000041e267890 */ /* 0x000fe4000fffe0ff */
[----:B------:R-:W-:Y:S01]  /*39f0*/  UIADD3 UR34, UPT, UPT, UR30, 0x6, URZ ;  /* 0x000000061e227890 */ /* 0x000fe2000fffe0ff */
[----:B------:R-:W-:Y:S01]  /*3a00*/  UMOV UR33, 0x40004040 ;  /* 0x4000404000217882 */ /* 0x000fe20000000000 */
[----:B------:R-:W-:Y:S01]  /*3a10*/  UMOV UR31, 0x40004040 ;  /* 0x40004040001f7882 */ /* 0x000fe20000000000 */
[----:B------:R-:W-:Y:S01]  /*3a20*/  UMOV UR45, 0x40004040 ;  /* 0x40004040002d7882 */ /* 0x000fe20000000000 */
[----:B------:R2:W-:Y:S01]  /*3a30*/  UTCHMMA.2CTA gdesc[UR30], gdesc[UR32], tmem[UR10], tmem[UR28], idesc[UR29], UP3 ;  /* 0x00ff1c201e0075ea */ /* 0x0005e20009a0000a */
[----:B------:R-:W-:Y:S01]  /*3a40*/  UPLOP3.LUT UP3, UPT, UPT, UPT, UPT, 0x80, 0x8 ;  /* 0x000000000008789c */ /* 0x000fe20003f6f070 */
[----:B------:R-:W-:Y:S01]  /*3a50*/  UMOV UR43, 0x40004040 ;  /* 0x40004040002b7882 */ /* 0x000fe20000000000 */
[----:B------:R-:W-:Y:S01]  /*3a60*/  UMOV UR41, 0x40004040 ;  /* 0x4000404000297882 */ /* 0x000fe20000000000 */
[----:B------:R2:W-:Y:S01]  /*3a70*/  UTCHMMA.2CTA gdesc[UR42], gdesc[UR44], tmem[UR10], tmem[UR26], idesc[UR27], UPT ;  /* 0x00ff1a2c2a0075ea */ /* 0x0005e2000ba0000a */
[----:B------:R-:W-:Y:S01]  /*3a80*/  UMOV UR39, 0x40004040 ;  /* 0x4000404000277882 */ /* 0x000fe20000000000 */
[----:B------:R-:W-:Y:S01]  /*3a90*/  UMOV UR37, 0x40004040 ;  /* 0x4000404000257882 */ /* 0x000fe20000000000 */
[----:B------:R-:W-:Y:S01]  /*3aa0*/  UMOV UR35, 0x40004040 ;  /* 0x4000404000237882 */ /* 0x000fe20000000000 */
[----:B------:R2:W-:Y:S01]  /*3ab0*/  UTCHMMA.2CTA gdesc[UR38], gdesc[UR40], tmem[UR10], tmem[UR24], idesc[UR25], UPT ;  /* 0x00ff1828260075ea */ /* 0x0005e2000ba0000a */
[----:B------:R2:W-:Y:S01]  /*3ac0*/  UTCHMMA.2CTA gdesc[UR34], gdesc[UR36], tmem[UR10], tmem[UR22], idesc[UR23], UPT ;  /* 0x00ff1624220075ea */ /* 0x0005e2000ba0000a */
[----:B------:R2:W-:Y:S01]  /*3ad0*/  UTCBAR.2CTA.MULTICAST [UR8], URZ, UR12 ;  /* 0x000000ff080073e9 */ /* 0x0005e2000820080c */
[----:B------:R-:W-:Y:S01]  /*3ae0*/  UMOV UR46, UR18 ;  /* 0x00000012002e7c82 */ /* 0x000fe20008000000 */
[----:B------:R-:W-:Y:S05]  /*3af0*/  BRA.U UP0, `(.L_x_74) ;  /* 0xfffffffd00507547 */ /* 0x000fea000b83ffff */
.L_x_71:
[----:B------:R-:W-:Y:S01]  /*3b00*/  UIADD3 UR9, UPT, UPT, UR9, 0xc0, URZ ;  /* 0x000000c009097890 */ /* 0x000fe2000fffe0ff */
[----:B------:R-:W-:-:S08]  /*3b10*/  UMOV UR17, UR16 ;  /* 0x0000001000117c82 */ /* 0x000fd00008000000 */
[----:B------:R4:W-:Y:S01]  /*3b20*/  UTCBAR.2CTA.MULTICAST [UR9], URZ, UR11 ;  /* 0x000000ff090073e9 */ /* 0x0009e2000820080b */
[----:B------:R-:W-:Y:S02]  /*3b30*/  NOP ;  /* 0x0000000000007918 */ /* 0x000fe40000000000 */
.L_x_69:
[----:B------:R-:W-:Y:S01]  /*3b40*/  UIADD3 UR19, UPT, UPT, UR19, 0x1, URZ ;  /* 0x0000000113137890 */ /* 0x000fe2000fffe0ff */
[----:B------:R-:W-:-:S03]  /*3b50*/  ISETP.NE.AND P0, PT, R8, 0x2, PT ;  /* 0x000000020800780c */ /* 0x000fc60003f05270 */
[----:B------:R-:W-:Y:S01]  /*3b60*/  UISETP.NE.AND UP0, UPT, UR19, 0x4, UPT ;  /* 0x000000041300788c */ /* 0x000fe2000bf05270 */
[----:B-12---:R-:W-:Y:S02]  /*3b70*/  SEL R0, RZ, 0x1, P0 ;  /* 0x00000001ff007807 */ /* 0x006fe40000000000 */
[----:B------:R-:W-:Y:S01]  /*3b80*/  SEL R8, R8, RZ, P0 ;  /* 0x000000ff08087207 */ /* 0x000fe20000000000 */
[----:B------:R-:W-:Y:S01]  /*3b90*/  USEL UR8, URZ, 0x1, UP0 ;  /* 0x00000001ff087887 */ /* 0x000fe20008000000 */
[----:B------:R-:W-:Y:S01]  /*3ba0*/  LOP3.LUT R3, R3, R0, RZ, 0x3c, !PT ;  /* 0x0000000003037212 */ /* 0x000fe200078e3cff */
[----:B------:R-:W-:-:S04]  /*3bb0*/  USEL UR19, UR19, URZ, UP0 ;  /* 0x000000ff13137287 */ /* 0x000fc80008000000 */
[----:B------:R-:W-:Y:S01]  /*3bc0*/  LOP3.LUT R9, R9, UR8, RZ, 0x3c, !PT ;  /* 0x0000000809097c12 */ /* 0x000fe2000f8e3cff */
[----:B------:R-:W-:Y:S07]  /*3bd0*/  @P1 BRA `(.L_x_75) ;  /* 0xfffffff800881947 */ /* 0x000fee000383ffff */
[----:B------:R-:W1:Y:S01]  /*3be0*/  S2UR UR6, SR_CgaCtaId ;  /* 0x00000000000679c3 */ /* 0x000e620000008800 */
[----:B------:R-:W-:Y:S01]  /*3bf0*/  ELECT P0, URZ, PT ;  /* 0x0000000000ff782f */ /* 0x000fe20003800000 */
[----:B------:R-:W-:Y:S01]  /*3c00*/  HFMA2 R0, -RZ, RZ, 0, 5.9604644775390625e-08 ;  /* 0x00000001ff007431 */ /* 0x000fe200000001ff */
[----:B------:R-:W-:-:S05]  /*3c10*/  UMOV UR8, 0x40 ;  /* 0x0000004000087882 */ /* 0x000fca0000000000 */
[----:B------:R-:W-:Y:S01]  /*3c20*/  UVIRTCOUNT.DEALLOC.SMPOOL 0x80 ;  /* 0x000000800000784c */ /* 0x000fe20000000000 */
[----:B------:R-:W-:Y:S02]  /*3c30*/  UISETP.NE.AND UP0, UPT, UR5, URZ, UPT ;  /* 0x000000ff0500728c */ /* 0x000fe4000bf05270 */
[----:B-1----:R-:W-:-:S09]  /*3c40*/  ULEA UR6, UR6, UR8, 0x18 ;  /* 0x0000000806067291 */ /* 0x002fd2000f8ec0ff */
[----:B------:R1:W-:Y:S01]  /*3c50*/  @P0 STS.U8 [UR6+0x1c], R0 ;  /* 0x00001c00ff000988 */ /* 0x0003e20008000006 */
[----:B------:R-:W-:Y:S05]  /*3c60*/  BRA.U UP0, `(.L_x_76) ;  /* 0x0000000100a07547 */ /* 0x000fea000b800000 */
[----:B------:R-:W-:Y:S01]  /*3c70*/  UIADD3 UR5, UPT, UPT, UR7, 0xe0, URZ ;  /* 0x000000e007057890 */ /* 0x000fe2000fffe0ff */
[----:B------:R-:W-:-:S03]  /*3c80*/  SHF.L.U32 R3, R9, 0x1f, RZ ;  /* 0x0000001f09037819 */ /* 0x000fc600000006ff */
[----:B------:R-:W-:-:S09]  /*3c90*/  ULEA UR8, UR19, UR5, 0x3 ;  /* 0x0000000513087291 */ /* 0x000fd2000f8e18ff */
[----:B------:R-:W2:Y:S02]  /*3ca0*/  SYNCS.PHASECHK.TRANS64.TRYWAIT P0, [UR8], R3 ;  /* 0x00000003ff0075a7 */ /* 0x000ea40008001108 */
[----:B--2---:R-:W-:Y:S05]  /*3cb0*/  @!P0 BRA `(.L_x_77) ;  /* 0x0000005000c88947 */ /* 0x004fea0003800000 */
.L_x_175:
[----:B----4-:R-:W-:-:S04]  /*3cc0*/  UIADD3 UR9, UPT, UPT, UR19, 0x1, URZ ;  /* 0x0000000113097890 */ /* 0x010fc8000fffe0ff */
        /* <DEDUP_REMOVED lines=8> */
.L_x_177:
        /* <DEDUP_REMOVED lines=9> */
.L_x_179:
[----:B------:R-:W-:-:S04]  /*3de0*/  UIADD3 UR9, UPT, UPT, UR9, 0x1, URZ ;  /* 0x0000000109097890 */ /* 0x000fc8000fffe0ff */
[----:B------:R-:W-:-:S04]  /*3df0*/  UISETP.NE.AND UP1, UPT, UR9, 0x4, UPT ;  /* 0x000000040900788c */ /* 0x000fc8000bf25270 */
[----:B------:R-:W-:Y:S02]  /*3e00*/  USEL UR8, URZ, 0x1, UP1 ;  /* 0x00000001ff087887 */ /* 0x000fe40008800000 */
[----:B------:R-:W-:-:S04]  /*3e10*/  USEL UR9, UR9, URZ, UP1 ;  /* 0x000000ff09097287 */ /* 0x000fc80008800000 */
[----:B------:R-:W-:Y:S01]  /*3e20*/  ULEA UR9, UR9, UR5, 0x3 ;  /* 0x0000000509097291 */ /* 0x000fe2000f8e18ff */
[----:B-1----:R-:W-:-:S04]  /*3e30*/  LOP3.LUT R3, R2, UR8, RZ, 0x3c, !PT ;  /* 0x0000000802037c12 */ /* 0x002fc8000f8e3cff */
[----:B------:R-:W-:Y:S01]  /*3e40*/  SHF.L.U32 R3, R3, 0x1f, RZ ;  /* 0x0000001f03037819 */ /* 0x000fe200000006ff */
[----:B------:R-:W-:-:S04]  /*3e50*/  IMAD.U32 R0, RZ, RZ, UR9 ;  /* 0x00000009ff007e24 */ /* 0x000fc8000f8e00ff */
[----:B------:R1:W2:Y:S03]  /*3e60*/  SYNCS.PHASECHK.TRANS64.TRYWAIT P0, [R0+URZ], R3 ;  /* 0x00000003000075a7 */ /* 0x0002a600080011ff */
[----:B--2---:R-:W-:Y:S05]  /*3e70*/  @!P0 NANOSLEEP.SYNCS 0x989680 ;  /* 0x009896800000895d */ /* 0x004fea0003900000 */
[----:B------:R-:W2:Y:S02]  /*3e80*/  @!P0 SYNCS.PHASECHK.TRANS64 P0, [R0+URZ], R3 ;  /* 0x00000003000085a7 */ /* 0x000ea400080010ff */
[----:B--2---:R-:W-:Y:S05]  /*3e90*/  @P0 BRA `(.L_x_80) ;  /* 0x0000000000200947 */ /* 0x004fea0003800000 */
.L_x_81:
[----:B--2---:R2:W4:Y:S02]  /*3ea0*/  SYNCS.PHASECHK.TRANS64.TRYWAIT P0, [R0+URZ], R3 ;  /* 0x00000003000075a7 */ /* 0x00452400080011ff */
[----:B----4-:R-:W-:Y:S05]  /*3eb0*/  @!P0 NANOSLEEP.SYNCS 0x989680 ;  /* 0x009896800000895d */ /* 0x010fea0003900000 */
[----:B------:R-:W4:Y:S02]  /*3ec0*/  @!P0 SYNCS.PHASECHK.TRANS64 P0, [R0+URZ], R3 ;  /* 0x00000003000085a7 */ /* 0x000f2400080010ff */
[----:B----4-:R-:W-:Y:S05]  /*3ed0*/  @!P0 BRA `(.L_x_81) ;  /* 0xfffffffc00f08947 */ /* 0x010fea000383ffff */
[----:B------:R-:W-:Y:S05]  /*3ee0*/  BRA `(.L_x_80) ;  /* 0x00000000000c7947 */ /* 0x000fea0003800000 */
.L_x_76:
[----:B------:R-:W-:-:S04]  /*3ef0*/  UIADD3 UR5, UPT, UPT, UR7, 0x120, URZ ;  /* 0x0000012007057890 */ /* 0x000fc8000fffe0ff */
[----:B------:R-:W-:-:S09]  /*3f00*/  UPRMT UR5, UR4, 0x654, UR5 ;  /* 0x0000065404057896 */ /* 0x000fd20008000005 */
[----:B------:R-:W-:Y:S03]  /*3f10*/  SYNCS.ARRIVE.TRANS64.RED.A1T0 RZ, [UR5], RZ ;  /* 0x000000ffffff79a7 */ /* 0x000fe60008100405 */
.L_x_80:
[----:B-12---:R-:W-:Y:S01]  /*3f20*/  SHF.L.U32 R3, RZ, 0x1f, RZ ;  /* 0x0000001fff037819 */ /* 0x006fe200000006ff */
[----:B------:R-:W-:Y:S01]  /*3f30*/  UIADD3 UR5, UPT, UPT, UR7, 0x120, URZ ;  /* 0x0000012007057890 */ /* 0x000fe2000fffe0ff */
[----:B------:R-:W-:Y:S02]  /*3f40*/  PLOP3.LUT P0, PT, PT, PT, UP0, 0x80, 0x8 ;  /* 0x000000000008781c */ /* 0x000fe40003f0f008 */
[----:B------:R-:W1:Y:S02]  /*3f50*/  SYNCS.PHASECHK.TRANS64.TRYWAIT P1, [UR7+0x120], R3 ;  /* 0x00012003ff0075a7 */ /* 0x000e640008021107 */
[----:B-1----:R-:W-:Y:S09]  /*3f60*/  @!P1 BRA `(.L_x_82) ;  /* 0x0000005000649947 */ /* 0x002ff20003800000 */
.L_x_181:
[----:B------:R-:W-:Y:S01]  /*3f70*/  @!UP0 UPRMT UR5, UR4, 0x654, UR5 ;  /* 0x0000065404058896 */ /* 0x000fe20008000005 */
[----:B------:R-:W-:Y:S02]  /*3f80*/  UMOV UR8, 0xffff ;  /* 0x0000ffff00087882 */ /* 0x000fe40000000000 */
[----:B------:R-:W-:-:S06]  /*3f90*/  UMOV UR4, 0x1 ;  /* 0x0000000100047882 */ /* 0x000fcc0000000000 */
[----:B------:R-:W-:Y:S01]  /*3fa0*/  @!P0 SYNCS.ARRIVE.TRANS64.RED.A1T0 RZ, [UR5], RZ ;  /* 0x000000ffffff89a7 */ /* 0x000fe20008100405 */
[----:B------:R-:W-:Y:S01]  /*3fb0*/  NOP ;  /* 0x0000000000007918 */ /* 0x000fe20000000000 */
[----:B-1----:R-:W1:Y:S01]  /*3fc0*/  LDS R0, [UR6+0x14] ;  /* 0x00001406ff007984 */ /* 0x002e620008000800 */
[----:B------:R-:W-:-:S04]  /*3fd0*/  ULOP3.LUT UR5, UR21, 0xffff, URZ, 0xc0, !UPT ;  /* 0x0000ffff15057892 */ /* 0x000fc8000f8ec0ff */
[----:B------:R-:W-:-:S04]  /*3fe0*/  USHF.R.U32.HI UR5, URZ, 0x5, UR5 ;  /* 0x00000005ff057899 */ /* 0x000fc80008011605 */
[----:B------:R-:W-:Y:S02]  /*3ff0*/  USHF.L.U32 UR8, UR8, UR5, URZ ;  /* 0x0000000508087299 */ /* 0x000fe400080006ff */
[----:B------:R-:W-:-:S04]  /*4000*/  USHF.L.U32 UR4, UR4, UR5, URZ ;  /* 0x0000000504047299 */ /* 0x000fc800080006ff */
[----:B-1----:R-:W-:-:S04]  /*4010*/  LOP3.LUT R0, R0, UR8, RZ, 0xc0, !PT ;  /* 0x0000000800007c12 */ /* 0x002fc8000f8ec0ff */
[----:B------:R-:W-:-:S13]  /*4020*/  ISETP.NE.AND P0, PT, R0, UR8, PT ;  /* 0x0000000800007c0c */ /* 0x000fda000bf05270 */
[----:B------:R-:W-:Y:S05]  /*4030*/  @P0 BRA `(.L_x_83) ;  /* 0x0000000000580947 */ /* 0x000fea0003800000 */
[----:B------:R-:W1:Y:S02]  /*4040*/  LDS R0, [UR6+0x18] ;  /* 0x00001806ff007984 */ /* 0x000e640008000800 */
[----:B-1----:R-:W-:-:S04]  /*4050*/  LOP3.LUT R0, R0, UR4, RZ, 0xc0, !PT ;  /* 0x0000000400007c12 */ /* 0x002fc8000f8ec0ff */
[----:B------:R-:W-:-:S13]  /*4060*/  ISETP.NE.AND P0, PT, R0, UR4, PT ;  /* 0x0000000400007c0c */ /* 0x000fda000bf05270 */
[----:B------:R-:W-:Y:S05]  /*4070*/  @P0 BRA `(.L_x_84) ;  /* 0x00000000003c0947 */ /* 0x000fea0003800000 */
[----:B------:R-:W1:Y:S01]  /*4080*/  S2R R2, SR_LANEID ;  /* 0x0000000000027919 */ /* 0x000e620000000000 */
[----:B------:R-:W-:Y:S01]  /*4090*/  ULOP3.LUT UR8, URZ, UR8, URZ, 0x33, !UPT ;  /* 0x00000008ff087292 */ /* 0x000fe2000f8e33ff */
[----:B------:R-:W-:Y:S01]  /*40a0*/  LOP3.LUT R4, RZ, UR4, RZ, 0x33, !PT ;  /* 0x00000004ff047c12 */ /* 0x000fe2000f8e33ff */
[----:B------:R-:W-:Y:S02]  /*40b0*/  VOTEU.ANY UR7, UPT, PT ;  /* 0x0000000000077886 */ /* 0x000fe400038e0100 */
[----:B------:R-:W-:Y:S01]  /*40c0*/  UFLO.U32 UR7, UR7 ;  /* 0x00000007000772bd */ /* 0x000fe200080e0000 */
[----:B------:R-:W2:Y:S01]  /*40d0*/  REDUX UR4, R4 ;  /* 0x00000000040473c4 */ /* 0x000ea20000000000 */
[----:B------:R-:W-:-:S06]  /*40e0*/  IMAD.U32 R0, RZ, RZ, UR8 ;  /* 0x00000008ff007e24 */ /* 0x000fcc000f8e00ff */
[----:B------:R1:W-:Y:S01]  /*40f0*/  UTCATOMSWS.AND URZ, UR8 ;  /* 0x0000000800ff79e3 */ /* 0x0003e20008000000 */
[----:B------:R-:W3:Y:S01]  /*4100*/  REDUX UR5, R0 ;  /* 0x00000000000573c4 */ /* 0x000ee20000000000 */
[----:B-1----:R-:W-:Y:S01]  /*4110*/  ISETP.EQ.U32.AND P0, PT, R2, UR7, PT ;  /* 0x0000000702007c0c */ /* 0x002fe2000bf02070 */
[----:B--2---:R-:W-:Y:S01]  /*4120*/  IMAD.U32 R2, RZ, RZ, UR4 ;  /* 0x00000004ff027e24 */ /* 0x004fe2000f8e00ff */
[----:B---3--:R-:W-:-:S11]  /*4130*/  MOV R3, UR5 ;  /* 0x0000000500037c02 */ /* 0x008fd60008000f00 */
[----:B------:R1:W-:Y:S04]  /*4140*/  @P0 ATOMS.AND RZ, [UR6+0x14], R3 ;  /* 0x00001403ffff098c */ /* 0x0003e8000a800006 */
[----:B------:R1:W-:Y:S01]  /*4150*/  @P0 ATOMS.AND RZ, [UR6+0x18], R2 ;  /* 0x00001802ffff098c */ /* 0x0003e2000a800006 */
[----:B------:R-:W-:Y:S05]  /*4160*/  BRA `(.L_x_85) ;  /* 0x0000000000147947 */ /* 0x000fea0003800000 */
.L_x_84:
[----:B------:R-:W-:Y:S02]  /*4170*/  MOV R2, 0x4190 ;  /* 0x0000419000027802 */ /* 0x000fe40000000f00 */
[----:B---345:R-:W-:Y:S05]  /*4180*/  CALL.REL.NOINC `($__internal_0_$__cuda_sm10x_tcgen05_guardrail_trap_col_being_dealloced_not_returned_by_alloc) ;  /* 0x0000005400447944 */ /* 0x038fea0003c00000 */
[----:B------:R-:W-:Y:S05]  /*4190*/  BRA `(.L_x_85) ;  /* 0x0000000000087947 */ /* 0x000fea0003800000 */
.L_x_83:
[----:B------:R-:W-:Y:S02]  /*41a0*/  MOV R2, 0x41c0 ;  /* 0x000041c000027802 */ /* 0x000fe40000000f00 */
[----:B---345:R-:W-:Y:S05]  /*41b0*/  CALL.REL.NOINC `($__internal_2_$__cuda_sm10x_tcgen05_guardrail_trap_unallocated_columns_being_dealloced) ;  /* 0x0000005400507944 */ /* 0x038fea0003c00000 */
.L_x_85:
[----:B------:R-:W-:Y:S01]  /*41c0*/  NOP ;  /* 0x0000000000007918 */ /* 0x000fe20000000000 */
[----:B----4-:R-:W-:Y:S05]  /*41d0*/  EXIT ;  /* 0x000000000000794d */ /* 0x010fea0003800000 */
.L_x_56:
[----:B------:R-:W-:-:S09]  /*41e0*/  UISETP.NE.OR UP5, UPT, UR10, 0x3, !UP5 ;  /* 0x000000030a00788c */ /* 0x000fd2000efa5670 */
[----:B------:R-:W-:Y:S05]  /*41f0*/  BRA.U UP5, `(.L_x_86) ;  /* 0x0000001105147547 */ /* 0x000fea000b800000 */
[----:B------:R-:W1:Y:S01]  /*4200*/  LDC R0, c[0x0][0xb30] ;  /* 0x0002cc00ff007b82 */ /* 0x000e620000000800 */
[----:B------:R-:W2:Y:S01]  /*4210*/  LDCU.64 UR8, c[0x0][0x888] ;  /* 0x00011100ff0877ac */ /* 0x000ea20008000a00 */
[----:B------:R-:W-:Y:S02]  /*4220*/  HFMA2 R25, -RZ, RZ, 0, 0 ;  /* 0x00000000ff197431 */ /* 0x000fe400000001ff */
[----:B-----5:R-:W-:Y:S01]  /*4230*/  IMAD.MOV.U32 R32, RZ, RZ, 0x1 ;  /* 0x00000001ff207424 */ /* 0x020fe200078e00ff */
[----:B------:R-:W-:Y:S01]  /*4240*/  MOV R23, 0x2000 ;  /* 0x0000200000177802 */ /* 0x000fe20000000f00 */
[----:B------:R-:W3:Y:S01]  /*4250*/  LDCU.64 UR4, c[0x0][0x890] ;  /* 0x00011200ff0477ac */ /* 0x000ee20008000a00 */
[----:B------:R-:W-:Y:S01]  /*4260*/  IMAD.MOV.U32 R27, RZ, RZ, RZ ;  /* 0x000000ffff1b7224 */ /* 0x000fe200078e00ff */
[----:B------:R-:W4:Y:S01]  /*4270*/  LDC R19, c[0x0][0x370] ;  /* 0x0000dc00ff137b82 */ /* 0x000f220000000800 */
[----:B------:R-:W-:Y:S01]  /*4280*/  UMOV UR7, 0x400 ;  /* 0x0000040000077882 */ /* 0x000fe20000000000 */
[----:B------:R-:W-:-:S02]  /*4290*/  UPLOP3.LUT UP1, UPT, UPT, UPT, UPT, 0x40, 0x4 ;  /* 0x000000000004789c */ /* 0x000fc40003f2e870 */
[----:B------:R-:W-:-:S04]  /*42a0*/  ULEA UR7, UR37, UR7, 0x18 ;  /* 0x0000000725077291 */ /* 0x000fc8000f8ec0ff */
[----:B------:R-:W4:Y:S01]  /*42b0*/  LDC R2, c[0x0][0xb0c] ;  /* 0x0002c300ff027b82 */ /* 0x000f220000000800 */
[----:B------:R-:W-:Y:S02]  /*42c0*/  UIADD3 UR13, UPT, UPT, UR7, 0x68, URZ ;  /* 0x00000068070d7890 */ /* 0x000fe4000fffe0ff */
[----:B--2---:R-:W-:Y:S02]  /*42d0*/  UISETP.NE.U32.AND UP2, UPT, UR8, URZ, UPT ;  /* 0x000000ff0800728c */ /* 0x004fe4000bf45070 */
[----:B------:R-:W-:Y:S02]  /*42e0*/  UIADD3 UR33, UPT, UPT, UR7, 0x50, URZ ;  /* 0x0000005007217890 */ /* 0x000fe4000fffe0ff */
[----:B---3--:R-:W-:Y:S01]  /*42f0*/  UISETP.NE.U32.AND UP3, UPT, UR4, URZ, UPT ;  /* 0x000000ff0400728c */ /* 0x008fe2000bf65070 */
[----:B------:R-:W2:Y:S01]  /*4300*/  LDC R18, c[0x0][0xb20] ;  /* 0x0002c800ff127b82 */ /* 0x000ea20000000800 */
[----:B-1----:R-:W-:Y:S01]  /*4310*/  ISETP.NE.AND P1, PT, R0, 0x1, PT ;  /* 0x000000010000780c */ /* 0x002fe20003f25270 */
[----:B------:R-:W-:-:S02]  /*4320*/  UISETP.NE.AND.EX UP2, UPT, UR9, URZ, UPT, UP2 ;  /* 0x000000ff0900728c */ /* 0x000fc4000bf45320 */
[----:B------:R-:W-:Y:S02]  /*4330*/  UIADD3 UR25, UPT, UPT, UR7, 0x58, URZ ;  /* 0x0000005807197890 */ /* 0x000fe4000fffe0ff */
[----:B------:R-:W-:Y:S02]  /*4340*/  UIADD3 UR17, UPT, UPT, UR7, 0x60, URZ ;  /* 0x0000006007117890 */ /* 0x000fe4000fffe0ff */
[----:B------:R-:W1:Y:S01]  /*4350*/  LDC.64 R36, c[0x0][0x348] ;  /* 0x0000d200ff247b82 */ /* 0x000e620000000a00 */
[----:B------:R-:W-:Y:S02]  /*4360*/  UPRMT UR13, UR37, 0x654, UR13 ;  /* 0x00000654250d7896 */ /* 0x000fe4000800000d */
[----:B------:R-:W-:-:S05]  /*4370*/  UISETP.NE.AND.EX UP3, UPT, UR5, URZ, UPT, UP3 ;  /* 0x000000ff0500728c */ /* 0x000fca000bf65330 */
[----:B------:R-:W3:Y:S08]  /*4380*/  LDC.64 R16, c[0x0][0xb10] ;  /* 0x0002c400ff107b82 */ /* 0x000ef00000000a00 */
[----:B------:R-:W1:Y:S08]  /*4390*/  LDC.64 R6, c[0x0][0xb18] ;  /* 0x0002c600ff067b82 */ /* 0x000e700000000a00 */
[----:B------:R-:W1:Y:S08]  /*43a0*/  LDC.64 R4, c[0x0][0xb28] ;  /* 0x0002ca00ff047b82 */ /* 0x000e700000000a00 */
[----:B--2-4-:R-:W1:Y:S02]  /*43b0*/  LDC R22, c[0x0][0x374] ;  /* 0x0000dd00ff167b82 */ /* 0x014e640000000800 */
.L_x_97:
[----:B------:R-:W-:Y:S02]  /*43c0*/  LEA R0, R27, UR7, 0x3 ;  /* 0x000000071b007c11 */ /* 0x000fe4000f8e18ff */
[----:B------:R-:W-:Y:S02]  /*43d0*/  SHF.L.U32 R3, R25, 0x1f, RZ ;  /* 0x0000001f19037819 */ /* 0x000fe400000006ff */
[----:B------:R-:W-:Y:S02]  /*43e0*/  LEA R28, R27, UR7, 0x4 ;  /* 0x000000071b1c7c11 */ /* 0x000fe4000f8e20ff */
[----:B--2---:R-:W2:Y:S02]  /*43f0*/  SYNCS.PHASECHK.TRANS64.TRYWAIT P0, [R0+URZ+0xa0], R3 ;  /* 0x0000a003000075a7 */ /* 0x004ea400080011ff */
[----:B--2---:R-:W-:Y:S05]  /*4400*/  @!P0 BRA `(.L_x_87) ;  /* 0x0000004c00548947 */ /* 0x004fea0003800000 */
.L_x_182:
[----:B------:R-:W-:Y:S01]  /*4410*/  ISETP.GE.AND P0, PT, R26, 0x1, PT ;  /* 0x000000011a00780c */ /* 0x000fe20003f06270 */
[----:B------:R-:W4:Y:S01]  /*4420*/  LDS.128 R28, [R28+0x130] ;  /* 0x000130001c1c7984 */ /* 0x000f220000000c00 */
[----:B--2---:R-:W-:Y:S01]  /*4430*/  VIADD R0, R0, 0xb0 ;  /* 0x000000b000007836 */ /* 0x004fe20000000000 */
[----:B------:R-:W-:Y:S01]  /*4440*/  @!PT LDS RZ, [RZ] ;  /* 0x00000000fffff984 */ /* 0x000fe20000000800 */
[----:B------:R-:W-:Y:S01]  /*4450*/  @!PT LDS RZ, [RZ] ;  /* 0x00000000fffff984 */ /* 0x000fe20000000800 */
[----:B------:R-:W-:Y:S01]  /*4460*/  @!PT LDS RZ, [RZ] ;  /* 0x00000000fffff984 */ /* 0x000fe20000000800 */
[----:B------:R-:W-:Y:S01]  /*4470*/  @!PT LDS RZ, [RZ] ;  /* 0x00000000fffff984 */ /* 0x000fe20000000800 */
[----:B------:R2:W-:Y:S06]  /*4480*/  MEMBAR.ALL.CTA ;  /* 0x0000000000007992 */ /* 0x0005ec0000008000 */
[----:B--2---:R-:W2:Y:S01]  /*4490*/  FENCE.VIEW.ASYNC.S ;  /* 0x00000000000073c6 */ /* 0x004ea20000000000 */
[----:B------:R-:W-:Y:S04]  /*44a0*/  PRMT R0, RZ, 0x654, R0 ;  /* 0x00000654ff007816 */ /* 0x000fe80000000000 */
[----:B--2---:R2:W-:Y:S01]  /*44b0*/  SYNCS.ARRIVE.TRANS64.RED.A1T0 RZ, [R0+URZ], RZ ;  /* 0x000000ff00ff79a7 */ /* 0x0045e200081004ff */
[----:B----4-:R-:W-:Y:S11]  /*44c0*/  LOP3.LUT P3, RZ, R30, 0x1, RZ, 0xc0, !PT ;  /* 0x000000011eff7812 */ /* 0x010ff6000786c0ff */
[----:B------:R-:W-:Y:S02]  /*44d0*/  @!UPT UIADD3 URZ, UPT, UPT, URZ, URZ, URZ ;  /* 0x000000fffffff290 */ /* 0x000fe4000fffe0ff */
[----:B------:R-:W-:Y:S02]  /*44e0*/  @P3 MOV R13, R28 ;  /* 0x0000001c000d3202 */ /* 0x000fe40000000f00 */
[----:B------:R-:W-:Y:S01]  /*44f0*/  @P3 LOP3.LUT R8, R29, 0xffff, RZ, 0xc0, !PT ;  /* 0x0000ffff1d083812 */ /* 0x000fe200078ec0ff */
[----:B--2---:R-:W-:Y:S06]  /*4500*/  @!P0 BRA `(.L_x_88) ;  /* 0x0000000000a48947 */ /* 0x004fec0003800000 */
[----:B-1----:R-:W-:Y:S01]  /*4510*/  IMAD.HI.U32 R33, R22, R7, RZ ;  /* 0x0000000716217227 */ /* 0x002fe200078e00ff */
[----:B------:R-:W-:Y:S02]  /*4520*/  ISETP.NE.AND P0, PT, R6, 0x1, PT ;  /* 0x000000010600780c */ /* 0x000fe40003f05270 */
[----:B------:R-:W-:Y:S01]  /*4530*/  ISETP.NE.AND P2, PT, R26, 0x1, PT ;  /* 0x000000011a00780c */ /* 0x000fe20003f45270 */
[----:B---3--:R-:W-:Y:S01]  /*4540*/  IMAD.HI.U32 R34, R19, R16, RZ ;  /* 0x0000001013227227 */ /* 0x008fe200078e00ff */
[----:B------:R-:W-:Y:S02]  /*4550*/  SHF.R.U32.HI R33, RZ, R18, R33 ;  /* 0x00000012ff217219 */ /* 0x000fe40000011621 */
[----:B------:R-:W-:Y:S01]  /*4560*/  ISETP.NE.AND P4, PT, R2, 0x1, PT ;  /* 0x000000010200780c */ /* 0x000fe20003f85270 */
[----:B------:R-:W-:Y:S01]  /*4570*/  IMAD.HI.U32 R38, R13, R16, RZ ;  /* 0x000000100d267227 */ /* 0x000fe200078e00ff */
[----:B------:R-:W-:Y:S02]  /*4580*/  SHF.R.U32.HI R34, RZ, R17, R34 ;  /* 0x00000011ff227219 */ /* 0x000fe40000011622 */
[----:B------:R-:W-:Y:S01]  /*4590*/  SEL R3, R22, R33, !P0 ;  /* 0x0000002116037207 */ /* 0x000fe20004000000 */
[C---:B------:R-:W-:Y:S01]  /*45a0*/  IMAD.HI.U32 R33, R8.reuse, R7, RZ ;  /* 0x0000000708217227 */ /* 0x040fe200078e00ff */
[----:B------:R-:W-:Y:S02]  /*45b0*/  SEL R11, R19, R34, !P4 ;  /* 0x00000022130b7207 */ /* 0x000fe40006000000 */
[----:B------:R-:W-:Y:S01]  /*45c0*/  SHF.R.U32.HI R38, RZ, R17, R38 ;  /* 0x00000011ff267219 */ /* 0x000fe20000011626 */
[----:B------:R-:W-:Y:S01]  /*45d0*/  IMAD.HI.U32 R40, R3, R4, RZ ;  /* 0x0000000403287227 */ /* 0x000fe200078e00ff */
[----:B------:R-:W-:Y:S03]  /*45e0*/  SHF.R.U32.HI R33, RZ, R18, R33 ;  /* 0x00000012ff217219 */ /* 0x000fe60000011621 */
[----:B------:R-:W-:Y:S01]  /*45f0*/  IMAD.HI.U32 R34, R11, R4, RZ ;  /* 0x000000040b227227 */ /* 0x000fe200078e00ff */
[----:B------:R-:W-:Y:S02]  /*4600*/  @P2 SHF.R.U32.HI R3, RZ, R5, R40 ;  /* 0x00000005ff032219 */ /* 0x000fe40000011628 */
[----:B------:R-:W-:Y:S02]  /*4610*/  SEL R9, R8, R33, !P0 ;  /* 0x0000002108097207 */ /* 0x000fe40004000000 */
[----:B------:R-:W-:Y:S01]  /*4620*/  @P2 SHF.R.U32.HI R11, RZ, R5, R34 ;  /* 0x00000005ff0b2219 */ /* 0x000fe20000011622 */
[C---:B------:R-:W-:Y:S01]  /*4630*/  IMAD R10, R26.reuse, R3, RZ ;  /* 0x000000031a0a7224 */ /* 0x040fe200078e02ff */
[----:B------:R-:W-:Y:S01]  /*4640*/  SEL R3, R13, R38, !P4 ;  /* 0x000000260d037207 */ /* 0x000fe20006000000 */
[C---:B------:R-:W-:Y:S03]  /*4650*/  IMAD.HI.U32 R14, R9.reuse, R4, RZ ;  /* 0x00000004090e7227 */ /* 0x040fe600078e00ff */
[----:B------:R-:W-:Y:S01]  /*4660*/  ISETP.GE.AND P0, PT, R9, R10, PT ;  /* 0x0000000a0900720c */ /* 0x000fe20003f06270 */
[C---:B------:R-:W-:Y:S01]  /*4670*/  IMAD R12, R26.reuse, R11, RZ ;  /* 0x0000000b1a0c7224 */ /* 0x040fe200078e02ff */
[-C--:B------:R-:W-:Y:S04]  /*4680*/  SHF.R.U32.HI R14, RZ, R5.reuse, R14 ;  /* 0x00000005ff0e7219 */ /* 0x080fe8000001160e */
[----:B------:R-:W-:Y:S02]  /*4690*/  ISETP.GE.OR P0, PT, R3, R12, P0 ;  /* 0x0000000c0300720c */ /* 0x000fe40000706670 */
[----:B------:R-:W-:Y:S05]  /*46a0*/  SEL R15, R9, R14, !P2 ;  /* 0x0000000e090f7207 */ /* 0x000fea0005000000 */
[----:B------:R-:W-:Y:S04]  /*46b0*/  IMAD.MOV R14, RZ, RZ, -R15 ;  /* 0x000000ffff0e7224 */ /* 0x000fe800078e0a0f */
[----:B------:R-:W-:Y:S02]  /*46c0*/  IMAD R14, R26, R14, R9 ;  /* 0x0000000e1a0e7224 */ /* 0x000fe400078e0209 */
[C---:B------:R-:W-:Y:S05]  /*46d0*/  @!P0 IMAD.HI.U32 R10, R3.reuse, R4, RZ ;  /* 0x00000004030a8227 */ /* 0x040fea00078e00ff */
[----:B------:R-:W-:Y:S04]  /*46e0*/  @!P0 SHF.R.U32.HI R10, RZ, R5, R10 ;  /* 0x00000005ff0a8219 */ /* 0x000fe8000001160a */
[----:B------:R-:W-:Y:S01]  /*46f0*/  @!P0 SEL R0, R3, R10, !P2 ;  /* 0x0000000a03008207 */ /* 0x000fe20005000000 */
[----:B------:R-:W-:Y:S03]  /*4700*/  IMAD.MOV R10, RZ, RZ, -R3 ;  /* 0x000000ffff0a7224 */ /* 0x000fe600078e0a03 */
[----:B------:R-:W-:Y:S01]  /*4710*/  @!P0 IADD3 R15, PT, PT, R15, -R0, RZ ;  /* 0x800000000f0f8210 */ /* 0x000fe20007ffe0ff */
[----:B------:R-:W-:Y:S01]  /*4720*/  @!P0 IMAD R0, R11, R14, R0 ;  /* 0x0000000e0b008224 */ /* 0x000fe200078e0200 */
[----:B------:R-:W-:Y:S01]  /*4730*/  IADD3 R11, PT, PT, -R9, RZ, RZ ;  /* 0x000000ff090b7210 */ /* 0x000fe20007ffe1ff */
[----:B------:R-:W-:Y:S02]  /*4740*/  IMAD R13, R2, R10, R13 ;  /* 0x0000000a020d7224 */ /* 0x000fe400078e020d */
[----:B------:R-:W-:Y:S02]  /*4750*/  @!P0 IMAD R9, R15, R26, R3 ;  /* 0x0000001a0f098224 */ /* 0x000fe400078e0203 */
[----:B------:R-:W-:Y:S02]  /*4760*/  @!P0 IMAD.MOV.U32 R3, RZ, RZ, R0 ;  /* 0x000000ffff038224 */ /* 0x000fe400078e0000 */
[----:B------:R-:W-:Y:S02]  /*4770*/  IMAD R8, R6, R11, R8 ;  /* 0x0000000b06087224 */ /* 0x000fe400078e0208 */
[----:B------:R-:W-:Y:S02]  /*4780*/  IMAD R13, R3, R2, R13 ;  /* 0x00000002030d7224 */ /* 0x000fe400078e020d */
[----:B------:R-:W-:Y:S02]  /*4790*/  IMAD R8, R9, R6, R8 ;  /* 0x0000000609087224 */ /* 0x000fe400078e0208 */
.L_x_88:
[----:B------:R-:W-:Y:S05]  /*47a0*/  BRA.U UP1, `(.L_x_89) ;  /* 0x0000000101107547 */ /* 0x000fea000b800000 */
[----:B------:R-:W-:Y:S04]  /*47b0*/  MOV R0, UR6 ;  /* 0x0000000600007c02 */ /* 0x000fe80008000f00 */
[----:B------:R-:W-:Y:S04]  /*47c0*/  SHF.L.U32 R3, R0, 0x1f, RZ ;  /* 0x0000001f00037819 */ /* 0x000fe800000006ff */
[----:B------:R-:W2:Y:S02]  /*47d0*/  SYNCS.PHASECHK.TRANS64.TRYWAIT P0, [UR7+0x98], R3 ;  /* 0x00009803ff0075a7 */ /* 0x000ea40008001107 */
[----:B--2---:R-:W-:Y:S05]  /*47e0*/  @!P0 BRA `(.L_x_90) ;  /* 0x0000004800708947 */ /* 0x004fea0003800000 */
.L_x_89:
[----:B------:R-:W-:Y:S02]  /*47f0*/  R2UR UR35, R21 ;  /* 0x00000000152372ca */ /* 0x000fe400000e0000 */
[----:B------:R-:W-:Y:S02]  /*4800*/  R2UR UR34, R20 ;  /* 0x00000000142272ca */ /* 0x000fe400000e0000 */
[----:B------:R-:W-:Y:S02]  /*4810*/  ISETP.NE.U32.AND P2, PT, RZ, UR4, PT ;  /* 0x00000004ff007c0c */ /* 0x000fe4000bf45070 */
[----:B------:R-:W-:Y:S02]  /*4820*/  SHF.L.U32 R12, R32, 0x1f, RZ ;  /* 0x0000001f200c7819 */ /* 0x000fe400000006ff */
[----:B------:R-:W-:Y:S05]  /*4830*/  ISETP.NE.AND.EX P2, PT, RZ, UR5, PT, P2 ;  /* 0x00000005ff007c0c */ /* 0x000fea000bf45320 */
[----:B------:R-:W-:Y:S02]  /*4840*/  USHF.L.U32 UR35, UR35, 0x7, URZ ;  /* 0x0000000723237899 */ /* 0x000fe400080006ff */
[----:B------:R-:W-:Y:S01]  /*4850*/  USHF.L.U32 UR34, UR34, 0x6, URZ ;  /* 0x0000000622227899 */ /* 0x000fe200080006ff */
[----:B------:R-:W-:Y:S11]  /*4860*/  BRA.U !UP3, `(.L_x_91) ;  /* 0x000000010b347547 */ /* 0x000ff6000b800000 */
[----:B------:R-:W-:Y:S01]  /*4870*/  UPLOP3.LUT UP0, UPT, UPT, UPT, UP2, 0x80, 0x8 ;  /* 0x000000000008789c */ /* 0x000fe20003f0f020 */
[----:B--2---:R-:W-:Y:S02]  /*4880*/  HFMA2 R0, -RZ, RZ, 0, 5.9604644775390625e-08 ;  /* 0x00000001ff007431 */ /* 0x004fe400000001ff */
[----:B------:R-:W-:Y:S03]  /*4890*/  IMAD.MOV.U32 R67, RZ, RZ, 0x1 ;  /* 0x00000001ff437424 */ /* 0x000fe600078e00ff */
[----:B------:R-:W-:Y:S05]  /*48a0*/  PLOP3.LUT P0, PT, PT, PT, UP0, 0x80, 0x8 ;  /* 0x000000000008781c */ /* 0x000fea0003f0f008 */
[----:B------:R-:W2:Y:S01]  /*48b0*/  @UP0 LDCU.64 UR10, c[0x0][0x888] ;  /* 0x00011100ff0a07ac */ /* 0x000ea20008000a00 */
[----:B------:R-:W-:Y:S07]  /*48c0*/  @UP0 UIMAD UR8, UR36, UR4, URZ ;  /* 0x00000004240802a4 */ /* 0x000fee000f8e02ff */
[----:B------:R-:W-:Y:S01]  /*48d0*/  @!P0 PRMT R67, R0, 0x7610, R67 ;  /* 0x0000761000438816 */ /* 0x000fe20000000043 */
[----:B--2---:R-:W-:Y:S03]  /*48e0*/  @UP0 UIMAD.WIDE UR10, UR8, 0x4, UR10 ;  /* 0x00000004080a08a5 */ /* 0x004fe6000f8e020a */
[----:B------:R-:W2:Y:S03]  /*48f0*/  @!UP0 LDCU UR8, c[0x0][0x880] ;  /* 0x00011000ff0887ac */ /* 0x000ea60008000800 */
[----:B------:R-:W-:Y:S01]  /*4900*/  IMAD.U32 R10, RZ, RZ, UR10 ;  /* 0x0000000aff0a7e24 */ /* 0x000fe2000f8e00ff */
[----:B------:R-:W-:Y:S05]  /*4910*/  MOV R11, UR11 ;  /* 0x0000000b000b7c02 */ /* 0x000fea0008000f00 */
[----:B------:R4:W5:Y:S02]  /*4920*/  @P0 LDG.E R35, desc[UR46][R10.64] ;  /* 0x0000002e0a230981 */ /* 0x000964000c1e1900 */
[----:B--2-4-:R-:W-:Y:S07]  /*4930*/  @!P0 IMAD.U32 R35, RZ, RZ, UR8 ;  /* 0x00000008ff238e24 */ /* 0x014fee000f8e00ff */
.L_x_91:
[----:B-----5:R-:W-:Y:S01]  /*4940*/  @!P2 FSETP.EQ.AND P0, PT, R35, RZ, PT ;  /* 0x000000ff2300a20b */ /* 0x020fe20003f02000 */
[----:B------:R-:W-:Y:S01]  /*4950*/  @!UPT UIADD3 URZ, UPT, UPT, URZ, URZ, URZ ;  /* 0x000000fffffff290 */ /* 0x000fe2000fffe0ff */
[----:B------:R-:W-:Y:S11]  /*4960*/  @!P2 BRA `(.L_x_92) ;  /* 0x000000000014a947 */ /* 0x000ff60003800000 */
[----:B------:R-:W-:Y:S02]  /*4970*/  LOP3.LUT P2, RZ, R67, 0xff, RZ, 0xc0, !PT ;  /* 0x000000ff43ff7812 */ /* 0x000fe4000784c0ff */
[----:B------:R-:W-:Y:S04]  /*4980*/  PLOP3.LUT P0, PT, PT, PT, UP0, 0x80, 0x8 ;  /* 0x000000000008781c */ /* 0x000fe80003f0f008 */
[----:B------:R-:W-:Y:S07]  /*4990*/  PLOP3.LUT P0, PT, P0, PT, PT, 0x8, 0x80 ;  /* 0x000000000080781c */ /* 0x000fee000070e170 */
[----:B------:R-:W-:Y:S11]  /*49a0*/  @P2 FSETP.EQ.AND P0, PT, R35, RZ, PT ;  /* 0x000000ff2300220b */ /* 0x000ff60003f02000 */
[----:B------:R-:W-:Y:S02]  /*49b0*/  @!UPT UIADD3 URZ, UPT, UPT, URZ, URZ, URZ ;  /* 0x000000fffffff290 */ /* 0x000fe4000fffe0ff */
.L_x_92:
[----:B------:R-:W4:Y:S01]  /*49c0*/  SYNCS.PHASECHK.TRANS64.TRYWAIT P2, [UR7+0x70], R12 ;  /* 0x0000700cff0075a7 */ /* 0x000f220008041107 */
[----:B------:R-:W-:Y:S04]  /*49d0*/  ELECT P4, URZ, PT ;  /* 0x0000000000ff782f */ /* 0x000fe80003880000 */
[----:B------:R-:W-:Y:S11]  /*49e0*/  PLOP3.LUT P4, PT, P0, P4, PT, 0xf2, 0x2f ;  /* 0x00000000002f781c */ /* 0x000ff60000789e72 */
[----:B------:R-:W-:Y:S02]  /*49f0*/  @!UPT UIADD3 URZ, UPT, UPT, URZ, URZ, URZ ;  /* 0x000000fffffff290 */ /* 0x000fe4000fffe0ff */
[----:B-1----:R-:W-:Y:S05]  /*4a00*/  @!P4 IADD3 R9, P0, PT, R36, 0x580, RZ ;  /* 0x000005802409c810 */ /* 0x002fea0007f1e0ff */
[----:B--2---:R-:W-:Y:S01]  /*4a10*/  @!P4 IMAD.X R0, RZ, RZ, R37, P0 ;  /* 0x000000ffff00c224 */ /* 0x004fe200000e0625 */
[----:B----4-:R-:W-:Y:S07]  /*4a20*/  @!P2 BRA `(.L_x_93) ;  /* 0x0000004400f8a947 */ /* 0x010fee0003800000 */
.L_x_185:
[----:B------:R-:W-:Y:S01]  /*4a30*/  @!P4 R2UR UR8, R0 ;  /* 0x000000000008c2ca */ /* 0x000fe200000e0000 */
[----:B------:R-:W-:Y:S01]  /*4a40*/  VOTEU.ALL UP1, P4 ;  /* 0x0000000000ff7886 */ /* 0x000fe20002020000 */
[----:B------:R-:W-:Y:S01]  /*4a50*/  @!P4 R2UR UR9, R9 ;  /* 0x000000000909c2ca */ /* 0x000fe200000e0000 */
[----:B------:R-:W-:Y:S01]  /*4a60*/  @!P4 IMAD.MOV.U32 R0, RZ, RZ, 0x2000 ;  /* 0x00002000ff00c424 */ /* 0x000fe200078e00ff */
[----:B------:R-:W-:Y:S01]  /*4a70*/  UMOV UR10, 0x0 ;  /* 0x00000000000a7882 */ /* 0x000fe20000000000 */
[----:B------:R-:W-:Y:S01]  /*4a80*/  UMOV UR11, 0x10000000 ;  /* 0x10000000000b7882 */ /* 0x000fe20000000000 */
[----:B------:R-:W-:Y:S01]  /*4a90*/  @!UP1 UIADD3 UR32, UPT, UPT, UR7, 0x200, URZ ;  /* 0x0000020007209890 */ /* 0x000fe2000fffe0ff */
[----:B------:R-:W-:Y:S01]  /*4aa0*/  @!P4 IADD3 R9, P0, PT, R36, 0x580, RZ ;  /* 0x000005802409c810 */ /* 0x000fe20007f1e0ff */
[----:B------:R-:W-:Y:S05]  /*4ab0*/  VOTEU.ALL UP1, P4 ;  /* 0x0000000000ff7886 */ /* 0x000fea0002020000 */
[----:B------:R-:W-:Y:S01]  /*4ac0*/  IMAD.U32 R11, RZ, RZ, UR8 ;  /* 0x00000008ff0b7e24 */ /* 0x000fe2000f8e00ff */
[----:B------:R-:W-:Y:S01]  /*4ad0*/  UPRMT UR8, UR37, 0x654, UR33 ;  /* 0x0000065425087896 */ /* 0x000fe20008000021 */
[----:B------:R-:W-:Y:S03]  /*4ae0*/  IMAD.U32 R10, RZ, RZ, UR9 ;  /* 0x00000009ff0a7e24 */ /* 0x000fe6000f8e00ff */
[----:B------:R-:W-:Y:S02]  /*4af0*/  @!P4 R2UR UR15, R11 ;  /* 0x000000000b0fc2ca */ /* 0x000fe400000e0000 */
[----:B------:R-:W-:Y:S11]  /*4b00*/  @!P4 R2UR UR14, R10 ;  /* 0x000000000a0ec2ca */ /* 0x000ff600000e0000 */
[----:B------:R-:W-:Y:S02]  /*4b10*/  @!UPT UIADD3 URZ, UPT, UPT, URZ, URZ, URZ ;  /* 0x000000fffffff290 */ /* 0x000fe4000fffe0ff */
[----:B------:R2:W-:Y:S01]  /*4b20*/  @!UP1 UTMALDG.3D [UR32], [UR14], desc[UR10] ;  /* 0x00000a200e0095b4 */ /* 0x0005e20008011000 */
[----:B------:R4:W-:Y:S01]  /*4b30*/  @!P4 SYNCS.ARRIVE.TRANS64.RED.A0TR RZ, [UR7+0x50], R0 ;  /* 0x00005000ffffc9a7 */ /* 0x0009e20008300407 */
[----:B------:R-:W-:Y:S01]  /*4b40*/  SYNCS.ARRIVE.TRANS64.RED.A1T0 RZ, [UR8], RZ ;  /* 0x000000ffffff79a7 */ /* 0x000fe20008100408 */
[----:B----4-:R-:W-:Y:S01]  /*4b50*/  @!P4 IMAD.X R0, RZ, RZ, R37, P0 ;  /* 0x000000ffff00c224 */ /* 0x010fe200000e0625 */
[----:B------:R-:W4:Y:S02]  /*4b60*/  SYNCS.PHASECHK.TRANS64.TRYWAIT P2, [UR7+0x78], R12 ;  /* 0x0000780cff0075a7 */ /* 0x000f240008041107 */
[----:B--2-4-:R-:W-:Y:S05]  /*4b70*/  @!P2 BRA `(.L_x_94) ;  /* 0x0000004400bca947 */ /* 0x014fea0003800000 */
.L_x_187:
        /* <DEDUP_REMOVED lines=8> */
[----:B------:R-:W-:Y:S01]  /*4c00*/  @!UP1 UIADD3 UR24, UPT, UPT, UR7, 0x2200, URZ ;  /* 0x0000220007189890 */ /* 0x000fe2000fffe0ff */
[----:B------:R-:W-:Y:S01]  /*4c10*/  VOTEU.ALL UP1, P4 ;  /* 0x0000000000ff7886 */ /* 0x000fe20002020000 */
[----:B------:R-:W-:Y:S01]  /*4c20*/  UMOV UR27, UR35 ;  /* 0x00000023001b7c82 */ /* 0x000fe20008000000 */
[----:B------:R-:W-:Y:S02]  /*4c30*/  UMOV UR28, UR36 ;  /* 0x00000024001c7c82 */ /* 0x000fe40008000000 */
[----:B------:R-:W-:Y:S01]  /*4c40*/  IMAD.U32 R11, RZ, RZ, UR8 ;  /* 0x00000008ff0b7e24 */ /* 0x000fe2000f8e00ff */
[----:B------:R-:W-:Y:S01]  /*4c50*/  UPRMT UR8, UR37, 0x654, UR25 ;  /* 0x0000065425087896 */ /* 0x000fe20008000019 */
[----:B------:R-:W-:Y:S02]  /*4c60*/  IMAD.U32 R10, RZ, RZ, UR9 ;  /* 0x00000009ff0a7e24 */ /* 0x000fe4000f8e00ff */
[----:B------:R-:W-:Y:S01]  /*4c70*/  @!P4 IMAD.X R20, RZ, RZ, R37, P0 ;  /* 0x000000ffff14c224 */ /* 0x000fe200000e0625 */
[----:B------:R-:W-:Y:S02]  /*4c80*/  @!P4 R2UR UR15, R11 ;  /* 0x000000000b0fc2ca */ /* 0x000fe400000e0000 */
[----:B------:R-:W-:Y:S11]  /*4c90*/  @!P4 R2UR UR14, R10 ;  /* 0x000000000a0ec2ca */ /* 0x000ff600000e0000 */
[----:B------:R-:W-:Y:S02]  /*4ca0*/  @!UPT UIADD3 URZ, UPT, UPT, URZ, URZ, URZ ;  /* 0x000000fffffff290 */ /* 0x000fe4000fffe0ff */
[----:B------:R2:W-:Y:S01]  /*4cb0*/  @!UP1 UTMALDG.3D [UR24], [UR14], desc[UR10] ;  /* 0x00000a180e0095b4 */ /* 0x0005e20008011000 */
[----:B------:R2:W-:Y:S01]  /*4cc0*/  @!P4 SYNCS.ARRIVE.TRANS64.RED.A0TR RZ, [UR7+0x58], R0 ;  /* 0x00005800ffffc9a7 */ /* 0x0005e20008300407 */
[----:B------:R-:W-:Y:S01]  /*4cd0*/  SYNCS.ARRIVE.TRANS64.RED.A1T0 RZ, [UR8], RZ ;  /* 0x000000ffffff79a7 */ /* 0x000fe20008100408 */
[----:B------:R-:W4:Y:S02]  /*4ce0*/  SYNCS.PHASECHK.TRANS64.TRYWAIT P2, [UR7+0x80], R12 ;  /* 0x0000800cff0075a7 */ /* 0x000f240008041107 */
[----:B--2-4-:R-:W-:Y:S05]  /*4cf0*/  @!P2 BRA `(.L_x_95) ;  /* 0x000000440074a947 */ /* 0x014fea0003800000 */
.L_x_189:
[----:B------:R-:W2:Y:S01]  /*4d00*/  LDC.64 R14, c[0x0][0xb10] ;  /* 0x0002c400ff0e7b82 */ /* 0x000ea20000000a00 */
[----:B------:R-:W-:Y:S01]  /*4d10*/  @!P4 R2UR UR8, R20 ;  /* 0x000000001408c2ca */ /* 0x000fe200000e0000 */
[----:B------:R-:W-:Y:S01]  /*4d20*/  VOTEU.ALL UP1, P4 ;  /* 0x0000000000ff7886 */ /* 0x000fe20002020000 */
[----:B------:R-:W-:Y:S01]  /*4d30*/  @!P4 R2UR UR9, R21 ;  /* 0x000000001509c2ca */ /* 0x000fe200000e0000 */
[----:B------:R-:W-:Y:S01]  /*4d40*/  UMOV UR10, 0x0 ;  /* 0x00000000000a7882 */ /* 0x000fe20000000000 */
[----:B------:R-:W-:Y:S03]  /*4d50*/  UMOV UR11, 0x10000000 ;  /* 0x10000000000b7882 */ /* 0x000fe60000000000 */
[----:B------:R-:W4:Y:S01]  /*4d60*/  LDC.64 R10, c[0x0][0xb18] ;  /* 0x0002c600ff0a7b82 */ /* 0x000f220000000a00 */
[----:B------:R-:W-:Y:S01]  /*4d70*/  @!UP1 UIADD3 UR18, UPT, UPT, UR34, 0x20, URZ ;  /* 0x0000002022129890 */ /* 0x000fe2000fffe0ff */
[----:B------:R-:W-:Y:S01]  /*4d80*/  @P3 SHF.R.U32.HI R24, RZ, 0x10, R29 ;  /* 0x00000010ff183819 */ /* 0x000fe2000001161d */
[----:B------:R-:W-:Y:S01]  /*4d90*/  @!UP1 UIADD3 UR16, UPT, UPT, UR7, 0x4200, URZ ;  /* 0x0000420007109890 */ /* 0x000fe2000fffe0ff */
[----:B------:R-:W-:Y:S01]  /*4da0*/  VIADD R27, R27, 0x1 ;  /* 0x000000011b1b7836 */ /* 0x000fe20000000000 */
[----:B------:R-:W-:Y:S03]  /*4db0*/  VOTEU.ALL UP1, P4 ;  /* 0x0000000000ff7886 */ /* 0x000fe60002020000 */
[----:B------:R-:W5:Y:S01]  /*4dc0*/  @!P1 LDC R0, c[0x0][0xb20] ;  /* 0x0002c800ff009b82 */ /* 0x000f620000000800 */
[----:B------:R-:W-:Y:S01]  /*4dd0*/  UMOV UR19, UR35 ;  /* 0x0000002300137c82 */ /* 0x000fe20008000000 */
[----:B------:R-:W-:Y:S01]  /*4de0*/  IMAD.U32 R21, RZ, RZ, UR8 ;  /* 0x00000008ff157e24 */ /* 0x000fe2000f8e00ff */
[----:B------:R-:W-:Y:S05]  /*4df0*/  UMOV UR20, UR36 ;  /* 0x0000002400147c82 */ /* 0x000fea0008000000 */
[----:B-1----:R-:W1:Y:S01]  /*4e00*/  @!P1 LDC R3, c[0x0][0xb0c] ;  /* 0x0002c300ff039b82 */ /* 0x002e620000000800 */
[----:B------:R-:W-:Y:S01]  /*4e10*/  IMAD.U32 R20, RZ, RZ, UR9 ;  /* 0x00000009ff147e24 */ /* 0x000fe2000f8e00ff */
[----:B------:R-:W-:Y:S01]  /*4e20*/  UPRMT UR8, UR37, 0x654, UR17 ;  /* 0x0000065425087896 */ /* 0x000fe20008000011 */
[----:B------:R-:W-:Y:S03]  /*4e30*/  @!P4 R2UR UR15, R21 ;  /* 0x00000000150fc2ca */ /* 0x000fe600000e0000 */
[----:B------:R-:W-:Y:S01]  /*4e40*/  @!P4 R2UR UR14, R20 ;  /* 0x00000000140ec2ca */ /* 0x000fe200000e0000 */
[----:B------:R-:W-:Y:S11]  /*4e50*/  @!P4 IMAD.MOV.U32 R20, RZ, RZ, 0x2000 ;  /* 0x00002000ff14c424 */ /* 0x000ff600078e00ff */
[----:B------:R-:W-:Y:S01]  /*4e60*/  @!UPT UIADD3 URZ, UPT, UPT, URZ, URZ, URZ ;  /* 0x000000fffffff290 */ /* 0x000fe2000fffe0ff */
[----:B------:R1:W-:Y:S01]  /*4e70*/  @!UP1 UTMALDG.3D [UR16], [UR14], desc[UR10] ;  /* 0x00000a100e0095b4 */ /* 0x0003e20008011000 */
[----:B------:R1:W-:Y:S02]  /*4e80*/  @!P4 SYNCS.ARRIVE.TRANS64.RED.A0TR RZ, [UR7+0x60], R20 ;  /* 0x00006014ffffc9a7 */ /* 0x0003e40008300407 */
[----:B-1----:R-:W-:Y:S01]  /*4e90*/  @!P1 ISETP.NE.AND P2, PT, R3, 0x1, PT ;  /* 0x000000010300980c */ /* 0x002fe20003f45270 */
[C---:B--2---:R-:W-:Y:S01]  /*4ea0*/  @!P1 IMAD.HI.U32 R14, R13.reuse, R14, RZ ;  /* 0x0000000e0d0e9227 */ /* 0x044fe200078e00ff */
[----:B----4-:R-:W-:Y:S03]  /*4eb0*/  @!P1 ISETP.NE.AND P0, PT, R10, 0x1, PT ;  /* 0x000000010a00980c */ /* 0x010fe60003f05270 */
[C---:B------:R-:W-:Y:S01]  /*4ec0*/  @!P1 IMAD.HI.U32 R11, R8.reuse, R11, RZ ;  /* 0x0000000b080b9227 */ /* 0x040fe200078e00ff */
[----:B------:R-:W-:Y:S04]  /*4ed0*/  @!P1 SHF.R.U32.HI R14, RZ, R15, R14 ;  /* 0x0000000fff0e9219 */ /* 0x000fe8000001160e */
[----:B-----5:R-:W-:Y:S01]  /*4ee0*/  @!P1 SHF.R.U32.HI R9, RZ, R0, R11 ;  /* 0x00000000ff099219 */ /* 0x020fe2000001160b */
[----:B------:R-:W-:Y:S01]  /*4ef0*/  SYNCS.ARRIVE.TRANS64.RED.A1T0 RZ, [UR8], RZ ;  /* 0x000000ffffff79a7 */ /* 0x000fe20008100408 */
[----:B------:R-:W-:Y:S02]  /*4f00*/  @!P1 SEL R14, R13, R14, !P2 ;  /* 0x0000000e0d0e9207 */ /* 0x000fe40005000000 */
[----:B------:R-:W-:Y:S01]  /*4f10*/  @!P1 SEL R9, R8, R9, !P0 ;  /* 0x0000000908099207 */ /* 0x000fe20004000000 */
[----:B------:R-:W1:Y:S04]  /*4f20*/  SYNCS.PHASECHK.TRANS64.TRYWAIT P5, [UR7+0x88], R12 ;  /* 0x0000880cff0075a7 */ /* 0x000e6800080a1107 */
[----:B------:R-:W-:Y:S02]  /*4f30*/  @!P1 IMAD.IADD R0, R9, 0x1, -R14 ;  /* 0x0000000109009824 */ /* 0x000fe400078e0a0e */
[----:B------:R-:W-:Y:S02]  /*4f40*/  @!P1 IMAD.IADD R9, R14, 0x1, -R9 ;  /* 0x000000010e099824 */ /* 0x000fe400078e0a09 */
[----:B------:R-:W-:Y:S02]  /*4f50*/  @!P1 IMAD R13, R0, R3, R13 ;  /* 0x00000003000d9224 */ /* 0x000fe400078e020d */
[----:B------:R-:W-:Y:S01]  /*4f60*/  @!P1 IMAD R8, R9, R10, R8 ;  /* 0x0000000a09089224 */ /* 0x000fe200078e0208 */
[----:B-1----:R-:W-:Y:S06]  /*4f70*/  @!P5 BRA `(.L_x_96) ;  /* 0x0000004000ecd947 */ /* 0x002fec0003800000 */
.L_x_191:
[----:B-1----:R-:W-:Y:S01]  /*4f80*/  @!P4 IADD3 R3, P0, PT, R36, 0x580, RZ ;  /* 0x000005802403c810 */ /* 0x002fe20007f1e0ff */
[----:B------:R-:W-:Y:S01]  /*4f90*/  VOTEU.ALL UP1, P4 ;  /* 0x0000000000ff7886 */ /* 0x000fe20002020000 */
[----:B------:R-:W-:Y:S01]  /*4fa0*/  UMOV UR18, 0x0 ;  /* 0x0000000000127882 */ /* 0x000fe20000000000 */
[----:B------:R-:W-:Y:S01]  /*4fb0*/  UMOV UR19, 0x10000000 ;  /* 0x1000000000137882 */ /* 0x000fe20000000000 */
[----:B------:R-:W-:Y:S01]  /*4fc0*/  @!P4 R2UR UR9, R3 ;  /* 0x000000000309c2ca */ /* 0x000fe200000e0000 */
[----:B------:R-:W-:Y:S01]  /*4fd0*/  @!P4 IMAD.X R0, RZ, RZ, R37, P0 ;  /* 0x000000ffff00c224 */ /* 0x000fe200000e0625 */
[----:B------:R-:W-:Y:S01]  /*4fe0*/  @!UP1 UIADD3 UR10, UPT, UPT, UR34, 0x30, URZ ;  /* 0x00000030220a9890 */ /* 0x000fe2000fffe0ff */
[----:B------:R-:W-:Y:S01]  /*4ff0*/  ISETP.NE.AND P0, PT, R27, 0x2, PT ;  /* 0x000000021b00780c */ /* 0x000fe20003f05270 */
[----:B------:R-:W-:Y:S01]  /*5000*/  UMOV UR11, UR35 ;  /* 0x00000023000b7c82 */ /* 0x000fe20008000000 */
[----:B------:R-:W-:Y:S01]  /*5010*/  UMOV UR12, UR36 ;  /* 0x00000024000c7c82 */ /* 0x000fe20008000000 */
[----:B------:R-:W-:Y:S01]  /*5020*/  @!P4 R2UR UR8, R0 ;  /* 0x000000000008c2ca */ /* 0x000fe200000e0000 */
[----:B------:R-:W-:Y:S01]  /*5030*/  IMAD.IADD R20, R8, 0x1, R66 ;  /* 0x0000000108147824 */ /* 0x000fe200078e0242 */
[----:B------:R-:W-:Y:S01]  /*5040*/  @P3 R2UR UR36, R24 ;  /* 0x00000000182432ca */ /* 0x000fe200000e0000 */
[----:B------:R-:W-:Y:S01]  /*5050*/  IMAD.IADD R21, R13, 0x1, R68 ;  /* 0x000000010d157824 */ /* 0x000fe200078e0244 */
[----:B------:R-:W-:Y:S02]  /*5060*/  SEL R0, RZ, 0x1, P0 ;  /* 0x00000001ff007807 */ /* 0x000fe40000000000 */
[----:B------:R-:W-:Y:S01]  /*5070*/  LOP3.LUT R32, R32, 0x1, RZ, 0x3c, !PT ;  /* 0x0000000120207812 */ /* 0x000fe200078e3cff */
[----:B------:R-:W-:Y:S01]  /*5080*/  IMAD.U32 R10, RZ, RZ, UR9 ;  /* 0x00000009ff0a7e24 */ /* 0x000fe2000f8e00ff */
[----:B------:R-:W-:Y:S01]  /*5090*/  @!UP1 UIADD3 UR9, UPT, UPT, UR7, 0x68, URZ ;  /* 0x0000006807099890 */ /* 0x000fe2000fffe0ff */
[----:B------:R-:W-:Y:S02]  /*50a0*/  LOP3.LUT R25, R25, R0, RZ, 0x3c, !PT ;  /* 0x0000000019197212 */ /* 0x000fe400078e3cff */
[----:B------:R-:W-:Y:S02]  /*50b0*/  SEL R27, R27, RZ, P0 ;  /* 0x000000ff1b1b7207 */ /* 0x000fe40000000000 */
[----:B------:R-:W-:Y:S01]  /*50c0*/  IMAD.U32 R11, RZ, RZ, UR8 ;  /* 0x00000008ff0b7e24 */ /* 0x000fe2000f8e00ff */
[----:B------:R-:W-:Y:S01]  /*50d0*/  @!P4 R2UR UR14, R10 ;  /* 0x000000000a0ec2ca */ /* 0x000fe200000e0000 */
[----:B------:R-:W-:Y:S01]  /*50e0*/  @!UP1 UIADD3 UR8, UPT, UPT, UR7, 0x6200, URZ ;  /* 0x0000620007089890 */ /* 0x000fe2000fffe0ff */
[----:B------:R-:W-:Y:S02]  /*50f0*/  VOTEU.ALL UP1, P4 ;  /* 0x0000000000ff7886 */ /* 0x000fe40002020000 */
[----:B------:R-:W-:Y:S11]  /*5100*/  @!P4 R2UR UR15, R11 ;  /* 0x000000000b0fc2ca */ /* 0x000ff600000e0000 */
[----:B------:R-:W-:Y:S02]  /*5110*/  @!UPT UIADD3 URZ, UPT, UPT, URZ, URZ, URZ ;  /* 0x000000fffffff290 */ /* 0x000fe4000fffe0ff */
[----:B------:R2:W-:Y:S01]  /*5120*/  @!UP1 UTMALDG.3D [UR8], [UR14], desc[UR18] ;  /* 0x000012080e0095b4 */ /* 0x0005e20008011000 */
[----:B------:R2:W-:Y:S01]  /*5130*/  @!P4 SYNCS.ARRIVE.TRANS64.RED.A0TR RZ, [UR7+0x68], R23 ;  /* 0x00006817ffffc9a7 */ /* 0x0005e20008300407 */
[----:B------:R-:W-:Y:S01]  /*5140*/  UPLOP3.LUT UP1, UPT, UPT, UPT, UPT, 0x80, 0x8 ;  /* 0x000000000008789c */ /* 0x000fe20003f2f070 */
[----:B------:R-:W-:Y:S01]  /*5150*/  SYNCS.ARRIVE.TRANS64.RED.A1T0 RZ, [UR13], RZ ;  /* 0x000000ffffff79a7 */ /* 0x000fe2000810040d */
[----:B------:R-:W-:Y:S09]  /*5160*/  @P3 BRA `(.L_x_97) ;  /* 0xfffffff000943947 */ /* 0x000ff2000383ffff */
[----:B------:R-:W-:-:S04]  /*5170*/  SHF.L.U32 R3, R32, 0x1f, RZ ;  /* 0x0000001f20037819 */ /* 0x000fc800000006ff */
[----:B------:R-:W1:Y:S02]  /*5180*/  SYNCS.PHASECHK.TRANS64.TRYWAIT P0, [UR7+0x70], R3 ;  /* 0x00007003ff0075a7 */ /* 0x000e640008001107 */
[----:B-1----:R-:W-:Y:S05]  /*5190*/  @!P0 BRA `(.L_x_98) ;  /* 0x00000040007c8947 */ /* 0x002fea0003800000 */
.L_x_193:
[----:B------:R-:W4:Y:S02]  /*51a0*/  SYNCS.PHASECHK.TRANS64.TRYWAIT P0, [UR7+0x78], R3 ;  /* 0x00007803ff0075a7 */ /* 0x000f240008001107 */
[----:B----4-:R-:W-:Y:S05]  /*51b0*/  @!P0 BRA `(.L_x_99) ;  /* 0x00000040008c8947 */ /* 0x010fea0003800000 */
.L_x_195:
[----:B------:R-:W4:Y:S02]  /*51c0*/  SYNCS.PHASECHK.TRANS64.TRYWAIT P0, [UR7+0x80], R3 ;  /* 0x00008003ff0075a7 */ /* 0x000f240008001107 */
[----:B----4-:R-:W-:Y:S05]  /*51d0*/  @!P0 BRA `(.L_x_100) ;  /* 0x00000040009c8947 */ /* 0x010fea0003800000 */
.L_x_197:
[----:B-1----:R-:W-:-:S07]  /*51e0*/  MOV R0, UR7 ;  /* 0x0000000700007c02 */ /* 0x002fce0008000f00 */
.L_x_101:
[----:B-1----:R-:W-:-:S04]  /*51f0*/  SHF.L.U32 R3, R32, 0x1f, RZ ;  /* 0x0000001f20037819 */ /* 0x002fc800000006ff */
[----:B------:R1:W4:Y:S03]  /*5200*/  SYNCS.PHASECHK.TRANS64.TRYWAIT P0, [R0+URZ+0x88], R3 ;  /* 0x00008803000075a7 */ /* 0x00032600080011ff */
[----:B----4-:R-:W-:Y:S05]  /*5210*/  @!P0 NANOSLEEP.SYNCS 0x989680 ;  /* 0x009896800000895d */ /* 0x010fea0003900000 */
[----:B------:R-:W4:Y:S02]  /*5220*/  @!P0 SYNCS.PHASECHK.TRANS64 P0, [R0+URZ+0x88], R3 ;  /* 0x00008803000085a7 */ /* 0x000f2400080010ff */
[----:B--2-4-:R-:W-:Y:S05]  /*5230*/  @P0 EXIT ;  /* 0x000000000000094d */ /* 0x014fea0003800000 */
[----:B------:R-:W-:Y:S05]  /*5240*/  BRA `(.L_x_101) ;  /* 0xfffffffc00e87947 */ /* 0x000fea000383ffff */
.L_x_86:
[----:B------:R-:W-:-:S06]  /*5250*/  UISETP.GE.AND UP1, UPT, UR10, 0x4, UPT ;  /* 0x000000040a00788c */ /* 0x000fcc000bf26270 */
[----:B------:R-:W-:-:S13]  /*5260*/  PLOP3.LUT P0, PT, PT, PT, UP1, 0x80, 0x8 ;  /* 0x000000000008781c */ /* 0x000fda0003f0f018 */
[----:B------:R-:W-:Y:S05]  /*5270*/  @!P0 EXIT ;  /* 0x000000000000894d */ /* 0x000fea0003800000 */
[----:B------:R-:W-:Y:S01]  /*5280*/  BAR.SYNC.DEFER_BLOCKING 0x6, 0xa0 ;  /* 0x0182800000007b1d */ /* 0x000fe20000010000 */
[C---:B------:R-:W-:Y:S01]  /*5290*/  IMAD.SHL.U32 R3, R81.reuse, 0x10, RZ ;  /* 0x0000001051037824 */ /* 0x040fe200078e00ff */
[C---:B------:R-:W-:Y:S01]  /*52a0*/  SHF.L.U32 R33, R81.reuse, 0x10, RZ ;  /* 0x0000001051217819 */ /* 0x040fe200000006ff */
[C---:B------:R-:W-:Y:S01]  /*52b0*/  IMAD.SHL.U32 R80, R81.reuse, 0x2, RZ ;  /* 0x0000000251507824 */ /* 0x040fe200078e00ff */
[----:B------:R-:W-:Y:S01]  /*52c0*/  LOP3.LUT R82, R81, 0x60, RZ, 0xc0, !PT ;  /* 0x0000006051527812 */ /* 0x000fe200078ec0ff */
[----:B------:R-:W-:Y:S01]  /*52d0*/  HFMA2 R77, -RZ, RZ, 0, 5.9604644775390625e-08 ;  /* 0x00000001ff4d7431 */ /* 0x000fe200000001ff */
[----:B------:R-:W-:Y:S02]  /*52e0*/  UMOV UR48, 0x400 ;  /* 0x0000040000307882 */ /* 0x000fe40000000000 */
[----:B------:R-:W1:Y:S01]  /*52f0*/  LDC R71, c[0x0][0x370] ;  /* 0x0000dc00ff477b82 */ /* 0x000e620000000800 */
[----:B------:R-:W-:Y:S01]  /*5300*/  ULEA UR48, UR37, UR48, 0x18 ;  /* 0x0000003025307291 */ /* 0x000fe2000f8ec0ff */
[----:B------:R-:W-:Y:S01]  /*5310*/  LOP3.LUT R5, R3, 0x60, RZ, 0xc0, !PT ;  /* 0x0000006003057812 */ /* 0x000fe200078ec0ff */
[----:B------:R-:W-:Y:S01]  /*5320*/  HFMA2 R75, -RZ, RZ, 0, 0 ;  /* 0x00000000ff4b7431 */ /* 0x000fe200000001ff */
[----:B------:R-:W-:Y:S01]  /*5330*/  LOP3.LUT R79, R81, 0x2, RZ, 0xc0, !PT ;  /* 0x00000002514f7812 */ /* 0x000fe200078ec0ff */
[----:B------:R-:W-:Y:S01]  /*5340*/  UIADD3 UR4, UPT, UPT, UR48, 0x200, URZ ;  /* 0x0000020030047890 */ /* 0x000fe2000fffe0ff */
[----:B------:R-:W-:Y:S01]  /*5350*/  LOP3.LUT R80, R5, 0xc, R80, 0xf8, !PT ;  /* 0x0000000c05507812 */ /* 0x000fe200078ef850 */
[----:B------:R-:W-:Y:S01]  /*5360*/  IMAD.MOV.U32 R30, RZ, RZ, RZ ;  /* 0x000000ffff1e7224 */ /* 0x000fe200078e00ff */
[----:B------:R-:W2:Y:S01]  /*5370*/  LDC R28, c[0x0][0xb0c] ;  /* 0x0002c300ff1c7b82 */ /* 0x000ea20000000800 */
[----:B------:R-:W-:Y:S01]  /*5380*/  LOP3.LUT R33, R33, 0x600000, RZ, 0xc0, !PT ;  /* 0x0060000021217812 */ /* 0x000fe200078ec0ff */
[----:B------:R-:W-:Y:S01]  /*5390*/  IMAD.MOV.U32 R85, RZ, RZ, RZ ;  /* 0x000000ffff557224 */ /* 0x000fe200078e00ff */
[----:B------:R-:W-:Y:S01]  /*53a0*/  LOP3.LUT R80, R80, 0x790, R3, 0xf8, !PT ;  /* 0x0000079050507812 */ /* 0x000fe200078ef803 */
[----:B------:R-:W-:Y:S01]  /*53b0*/  IMAD.U32 R73, RZ, RZ, UR4 ;  /* 0x00000004ff497e24 */ /* 0x000fe2000f8e00ff */
[----:B------:R-:W-:Y:S01]  /*53c0*/  LOP3.LUT R81, R81, 0x4, RZ, 0xc0, !PT ;  /* 0x0000000451517812 */ /* 0x000fe200078ec0ff */
[----:B------:R-:W3:Y:S01]  /*53d0*/  LDCU.64 UR52, c[0x0][0x348] ;  /* 0x00006900ff3477ac */ /* 0x000ee20008000a00 */
[----:B------:R-:W-:Y:S01]  /*53e0*/  MOV R76, RZ ;  /* 0x000000ff004c7202 */ /* 0x000fe20000000f00 */
[----:B------:R-:W4:Y:S01]  /*53f0*/  LDC R69, c[0x0][0xb20] ;  /* 0x0002c800ff457b82 */ /* 0x000f220000000800 */
[----:B------:R-:W3:Y:S01]  /*5400*/  LDS R0, [UR48+0x150] ;  /* 0x00015030ff007984 */ /* 0x000ee20008000800 */
[----:B------:R-:W-:Y:S01]  /*5410*/  IMAD R80, R80, 0x4, R73 ;  /* 0x0000000450507824 */ /* 0x000fe200078e0249 */
[----:B------:R-:W1:Y:S03]  /*5420*/  LDCU.64 UR38, c[0x0][0x888] ;  /* 0x00011100ff2677ac */ /* 0x000e660008000a00 */
[--C-:B------:R-:W-:Y:S01]  /*5430*/  IMAD R79, R79, -0x10, R80.reuse ;  /* 0xfffffff04f4f7824 */ /* 0x100fe200078e0250 */
[----:B------:R-:W1:Y:S01]  /*5440*/  LDCU.64 UR44, c[0x0][0x890] ;  /* 0x00011200ff2c77ac */ /* 0x000e620008000a00 */
[----:B------:R-:W1:Y:S01]  /*5450*/  LDC R27, c[0x0][0xb30] ;  /* 0x0002cc00ff1b7b82 */ /* 0x000e620000000800 */
[----:B------:R-:W-:Y:S01]  /*5460*/  IMAD R78, R81, -0x10, R80 ;  /* 0xfffffff0514e7824 */ /* 0x000fe200078e0250 */
[----:B------:R-:W-:Y:S01]  /*5470*/  UMOV UR49, URZ ;  /* 0x000000ff00317c82 */ /* 0x000fe20008000000 */
[----:B------:R-:W-:-:S05]  /*5480*/  UMOV UR51, URZ ;  /* 0x000000ff00337c82 */ /* 0x000fca0008000000 */
[----:B------:R-:W1:Y:S08]  /*5490*/  LDC.64 R64, c[0x0][0xb10] ;  /* 0x0002c400ff407b82 */ /* 0x000e700000000a00 */
[----:B------:R-:W1:Y:S08]  /*54a0*/  LDC.64 R24, c[0x0][0xb18] ;  /* 0x0002c600ff187b82 */ /* 0x000e700000000a00 */
[----:B------:R-:W1:Y:S08]  /*54b0*/  LDC.64 R22, c[0x0][0xb28] ;  /* 0x0002ca00ff167b82 */ /* 0x000e700000000a00 */
[----:B------:R-:W1:Y:S01]  /*54c0*/  LDC.64 R62, c[0x0][0x8b0] ;  /* 0x00022c00ff3e7b82 */ /* 0x000e620000000a00 */
[----:B---3--:R-:W-:-:S07]  /*54d0*/  IMAD.IADD R33, R0, 0x1, R33 ;  /* 0x0000000100217824 */ /* 0x008fce00078e0221 */
[----:B------:R-:W3:Y:S08]  /*54e0*/  LDC.64 R60, c[0x0][0x8a8] ;  /* 0x00022a00ff3c7b82 */ /* 0x000ef00000000a00 */
[----:B--2-4-:R-:W1:Y:S02]  /*54f0*/  LDC R70, c[0x0][0x374] ;  /* 0x0000dd00ff467b82 */ /* 0x014e640000000800 */
.L_x_145:
[----:B------:R-:W-:Y:S02]  /*5500*/  LEA R0, R85, UR48, 0x3 ;  /* 0x0000003055007c11 */ /* 0x000fe4000f8e18ff */
[----:B------:R-:W-:Y:S02]  /*5510*/  SHF.L.U32 R3, R75, 0x1f, RZ ;  /* 0x0000001f4b037819 */ /* 0x000fe400000006ff */
[----:B-1----:R-:W-:Y:S02]  /*5520*/  LEA R16, R85, UR48, 0x4 ;  /* 0x0000003055107c11 */ /* 0x002fe4000f8e20ff */
[----:B------:R-:W2:Y:S02]  /*5530*/  SYNCS.PHASECHK.TRANS64.TRYWAIT P0, [R0+URZ+0xa0], R3 ;  /* 0x0000a003000075a7 */ /* 0x000ea400080011ff */
[----:B--23--:R-:W-:Y:S05]  /*5540*/  @!P0 BRA `(.L_x_102) ;  /* 0x0000003c00d88947 */ /* 0x00cfea0003800000 */
.L_x_198:
[----:B------:R-:W4:Y:S01]  /*5550*/  LDC.64 R12, c[0x0][0xb10] ;  /* 0x0002c400ff0c7b82 */ /* 0x000f220000000a00 */
[----:B------:R-:W3:Y:S01]  /*5560*/  LDS.128 R16, [R16+0x130] ;  /* 0x0001300010107984 */ /* 0x000ee20000000c00 */
[----:B-1----:R-:W-:Y:S01]  /*5570*/  ISETP.NE.AND P1, PT, R27, 0x1, PT ;  /* 0x000000011b00780c */ /* 0x002fe20003f25270 */
[----:B--2---:R-:W-:Y:S01]  /*5580*/  VIADD R0, R0, 0xb0 ;  /* 0x000000b000007836 */ /* 0x004fe20000000000 */
[----:B------:R-:W-:Y:S04]  /*5590*/  ISETP.GE.AND P0, PT, R26, 0x1, PT ;  /* 0x000000011a00780c */ /* 0x000fe80003f06270 */
[----:B------:R-:W1:Y:S01]  /*55a0*/  LDC.64 R10, c[0x0][0xb18] ;  /* 0x0002c600ff0a7b82 */ /* 0x000e620000000a00 */
[----:B------:R-:W-:Y:S01]  /*55b0*/  PRMT R0, RZ, 0x654, R0 ;  /* 0x00000654ff007816 */ /* 0x000fe20000000000 */
[----:B------:R-:W-:Y:S01]  /*55c0*/  @!PT LDS RZ, [RZ] ;  /* 0x00000000fffff984 */ /* 0x000fe20000000800 */
[----:B------:R-:W-:Y:S01]  /*55d0*/  @!PT LDS RZ, [RZ] ;  /* 0x00000000fffff984 */ /* 0x000fe20000000800 */
[----:B------:R-:W-:Y:S01]  /*55e0*/  @!PT LDS RZ, [RZ] ;  /* 0x00000000fffff984 */ /* 0x000fe20000000800 */
[----:B------:R-:W-:Y:S01]  /*55f0*/  @!PT LDS RZ, [RZ] ;  /* 0x00000000fffff984 */ /* 0x000fe20000000800 */
[----:B------:R2:W-:Y:S06]  /*5600*/  MEMBAR.ALL.CTA ;  /* 0x0000000000007992 */ /* 0x0005ec0000008000 */
[----:B--2---:R-:W2:Y:S01]  /*5610*/  FENCE.VIEW.ASYNC.S ;  /* 0x00000000000073c6 */ /* 0x004ea20000000000 */
[----:B------:R-:W1:Y:S08]  /*5620*/  @!P1 LDC R14, c[0x0][0xb20] ;  /* 0x0002c800ff0e9b82 */ /* 0x000e700000000800 */
[----:B------:R-:W1:Y:S01]  /*5630*/  @!P1 LDC R9, c[0x0][0xb0c] ;  /* 0x0002c300ff099b82 */ /* 0x000e620000000800 */
[----:B--2---:R2:W-:Y:S01]  /*5640*/  SYNCS.ARRIVE.TRANS64.RED.A1T0 RZ, [R0+URZ], RZ ;  /* 0x000000ff00ff79a7 */ /* 0x0045e200081004ff */
[----:B---3--:R-:W-:Y:S04]  /*5650*/  LOP3.LUT P4, RZ, R18, 0x1, RZ, 0xc0, !PT ;  /* 0x0000000112ff7812 */ /* 0x008fe8000788c0ff */
[----:B------:R-:W-:Y:S09]  /*5660*/  P2R R83, PR, RZ, 0x10 ;  /* 0x00000010ff537803 */ /* 0x000ff20000000000 */
[----:B------:R-:W-:Y:S02]  /*5670*/  @P4 MOV R31, R16 ;  /* 0x00000010001f4202 */ /* 0x000fe40000000f00 */
[----:B------:R-:W-:Y:S01]  /*5680*/  @P4 LOP3.LUT R29, R17, 0xffff, RZ, 0xc0, !PT ;  /* 0x0000ffff111d4812 */ /* 0x000fe200078ec0ff */
[----:B--2-4-:R-:W-:Y:S06]  /*5690*/  @!P0 BRA `(.L_x_103) ;  /* 0x0000000000a48947 */ /* 0x014fec0003800000 */
[----:B------:R-:W-:Y:S01]  /*56a0*/  IMAD.HI.U32 R36, R70, R25, RZ ;  /* 0x0000001946247227 */ /* 0x000fe200078e00ff */
[----:B------:R-:W-:Y:S02]  /*56b0*/  ISETP.NE.AND P0, PT, R24, 0x1, PT ;  /* 0x000000011800780c */ /* 0x000fe40003f05270 */
[----:B------:R-:W-:Y:S01]  /*56c0*/  ISETP.NE.AND P2, PT, R26, 0x1, PT ;  /* 0x000000011a00780c */ /* 0x000fe20003f45270 */
[-C--:B------:R-:W-:Y:S01]  /*56d0*/  IMAD.HI.U32 R34, R71, R64.reuse, RZ ;  /* 0x0000004047227227 */ /* 0x080fe200078e00ff */
[----:B------:R-:W-:Y:S02]  /*56e0*/  SHF.R.U32.HI R37, RZ, R69, R36 ;  /* 0x00000045ff257219 */ /* 0x000fe40000011624 */
[----:B------:R-:W-:Y:S01]  /*56f0*/  ISETP.NE.AND P3, PT, R28, 0x1, PT ;  /* 0x000000011c00780c */ /* 0x000fe20003f65270 */
[----:B------:R-:W-:Y:S01]  /*5700*/  IMAD.HI.U32 R40, R29, R25, RZ ;  /* 0x000000191d287227 */ /* 0x000fe200078e00ff */
[----:B------:R-:W-:Y:S02]  /*5710*/  SHF.R.U32.HI R34, RZ, R65, R34 ;  /* 0x00000041ff227219 */ /* 0x000fe40000011622 */
[----:B------:R-:W-:Y:S01]  /*5720*/  SEL R3, R70, R37, !P0 ;  /* 0x0000002546037207 */ /* 0x000fe20004000000 */
[----:B------:R-:W-:Y:S01]  /*5730*/  IMAD.HI.U32 R38, R31, R64, RZ ;  /* 0x000000401f267227 */ /* 0x000fe200078e00ff */
[----:B------:R-:W-:Y:S03]  /*5740*/  SEL R7, R71, R34, !P3 ;  /* 0x0000002247077207 */ /* 0x000fe60005800000 */
[-C--:B------:R-:W-:Y:S01]  /*5750*/  IMAD.HI.U32 R34, R3, R22.reuse, RZ ;  /* 0x0000001603227227 */ /* 0x080fe200078e00ff */
[----:B------:R-:W-:Y:S03]  /*5760*/  SHF.R.U32.HI R38, RZ, R65, R38 ;  /* 0x00000041ff267219 */ /* 0x000fe60000011626 */
[----:B------:R-:W-:Y:S01]  /*5770*/  IMAD.HI.U32 R36, R7, R22, RZ ;  /* 0x0000001607247227 */ /* 0x000fe200078e00ff */
[----:B------:R-:W-:Y:S02]  /*5780*/  @P2 SHF.R.U32.HI R3, RZ, R23, R34 ;  /* 0x00000017ff032219 */ /* 0x000fe40000011622 */
[----:B------:R-:W-:Y:S02]  /*5790*/  SHF.R.U32.HI R34, RZ, R69, R40 ;  /* 0x00000045ff227219 */ /* 0x000fe40000011628 */
[----:B------:R-:W-:Y:S01]  /*57a0*/  @P2 SHF.R.U32.HI R7, RZ, R23, R36 ;  /* 0x00000017ff072219 */ /* 0x000fe20000011624 */
[C---:B------:R-:W-:Y:S01]  /*57b0*/  IMAD R2, R26.reuse, R3, RZ ;  /* 0x000000031a027224 */ /* 0x040fe200078e02ff */
[----:B------:R-:W-:Y:S02]  /*57c0*/  SEL R5, R29, R34, !P0 ;  /* 0x000000221d057207 */ /* 0x000fe40004000000 */
[----:B------:R-:W-:Y:S01]  /*57d0*/  SEL R3, R31, R38, !P3 ;  /* 0x000000261f037207 */ /* 0x000fe20005800000 */
[----:B------:R-:W-:Y:S01]  /*57e0*/  IMAD R4, R26, R7, RZ ;  /* 0x000000071a047224 */ /* 0x000fe200078e02ff */
[C---:B------:R-:W-:Y:S01]  /*57f0*/  ISETP.GE.AND P0, PT, R5.reuse, R2, PT ;  /* 0x000000020500720c */ /* 0x040fe20003f06270 */
[----:B------:R-:W-:Y:S03]  /*5800*/  IMAD.HI.U32 R6, R5, R22, RZ ;  /* 0x0000001605067227 */ /* 0x000fe600078e00ff */
[----:B------:R-:W-:Y:S01]  /*5810*/  ISETP.GE.OR P0, PT, R3, R4, P0 ;  /* 0x000000040300720c */ /* 0x000fe20000706670 */
[----:B------:R-:W-:Y:S01]  /*5820*/  IMAD.MOV R4, RZ, RZ, -R3 ;  /* 0x000000ffff047224 */ /* 0x000fe200078e0a03 */
[-C--:B------:R-:W-:Y:S03]  /*5830*/  SHF.R.U32.HI R6, RZ, R23.reuse, R6 ;  /* 0x00000017ff067219 */ /* 0x080fe60000011606 */
[----:B------:R-:W-:Y:S01]  /*5840*/  IMAD R31, R28, R4, R31 ;  /* 0x000000041c1f7224 */ /* 0x000fe200078e021f */
[----:B------:R-:W-:Y:S05]  /*5850*/  SEL R15, R5, R6, !P2 ;  /* 0x00000006050f7207 */ /* 0x000fea0005000000 */
[----:B------:R-:W-:Y:S02]  /*5860*/  IMAD.MOV R6, RZ, RZ, -R15 ;  /* 0x000000ffff067224 */ /* 0x000fe400078e0a0f */
[C---:B------:R-:W-:Y:S04]  /*5870*/  @!P0 IMAD.HI.U32 R2, R3.reuse, R22, RZ ;  /* 0x0000001603028227 */ /* 0x040fe800078e00ff */
[----:B------:R-:W-:Y:S01]  /*5880*/  IMAD R6, R26, R6, R5 ;  /* 0x000000061a067224 */ /* 0x000fe200078e0205 */
[----:B------:R-:W-:Y:S04]  /*5890*/  @!P0 SHF.R.U32.HI R2, RZ, R23, R2 ;  /* 0x00000017ff028219 */ /* 0x000fe80000011602 */
[----:B------:R-:W-:Y:S02]  /*58a0*/  @!P0 SEL R0, R3, R2, !P2 ;  /* 0x0000000203008207 */ /* 0x000fe40005000000 */
[----:B------:R-:W-:Y:S02]  /*58b0*/  IADD3 R2, PT, PT, -R5, RZ, RZ ;  /* 0x000000ff05027210 */ /* 0x000fe40007ffe1ff */
[----:B------:R-:W-:Y:S01]  /*58c0*/  @!P0 IADD3 R8, PT, PT, R15, -R0, RZ ;  /* 0x800000000f088210 */ /* 0x000fe20007ffe0ff */
[----:B------:R-:W-:Y:S02]  /*58d0*/  @!P0 IMAD R0, R7, R6, R0 ;  /* 0x0000000607008224 */ /* 0x000fe400078e0200 */
[----:B------:R-:W-:Y:S02]  /*58e0*/  IMAD R29, R24, R2, R29 ;  /* 0x00000002181d7224 */ /* 0x000fe400078e021d */
[----:B------:R-:W-:Y:S02]  /*58f0*/  @!P0 IMAD R5, R8, R26, R3 ;  /* 0x0000001a08058224 */ /* 0x000fe400078e0203 */
[----:B------:R-:W-:Y:S04]  /*5900*/  @!P0 IMAD.MOV.U32 R3, RZ, RZ, R0 ;  /* 0x000000ffff038224 */ /* 0x000fe800078e0000 */
[----:B------:R-:W-:Y:S02]  /*5910*/  IMAD R31, R3, R28, R31 ;  /* 0x0000001c031f7224 */ /* 0x000fe400078e021f */
[----:B------:R-:W-:Y:S07]  /*5920*/  IMAD R29, R5, R24, R29 ;  /* 0x00000018051d7224 */ /* 0x000fee00078e021d */
.L_x_103:
[----:B-1----:R-:W-:Y:S01]  /*5930*/  @!P1 ISETP.NE.AND P0, PT, R10, 0x1, PT ;  /* 0x000000010a00980c */ /* 0x002fe20003f05270 */
[----:B------:R-:W-:Y:S01]  /*5940*/  @!P1 IMAD.HI.U32 R3, R29, R11, RZ ;  /* 0x0000000b1d039227 */ /* 0x000fe200078e00ff */
[----:B------:R-:W-:Y:S01]  /*5950*/  R2UR UR42, R21 ;  /* 0x00000000152a72ca */ /* 0x000fe200000e0000 */
[----:B------:R-:W-:Y:S01]  /*5960*/  BSSY.RECONVERGENT B6, `(.L_x_104) ;  /* 0x0000031000067945 */ /* 0x000fe20003800200 */
[----:B------:R-:W-:Y:S01]  /*5970*/  R2UR UR41, R20 ;  /* 0x00000000142972ca */ /* 0x000fe200000e0000 */
[----:B------:R-:W-:Y:S01]  /*5980*/  @!P1 IMAD.HI.U32 R0, R31, R12, RZ ;  /* 0x0000000c1f009227 */ /* 0x000fe200078e00ff */
[----:B------:R-:W-:Y:S02]  /*5990*/  @!P1 SHF.R.U32.HI R2, RZ, R14, R3 ;  /* 0x0000000eff029219 */ /* 0x000fe40000011603 */
[----:B------:R-:W-:Y:S01]  /*59a0*/  @!P1 ISETP.NE.AND P2, PT, R9, 0x1, PT ;  /* 0x000000010900980c */ /* 0x000fe20003f45270 */
[----:B------:R-:W-:Y:S01]  /*59b0*/  VIADD R85, R85, 0x1 ;  /* 0x0000000155557836 */ /* 0x000fe20000000000 */
[----:B------:R-:W-:Y:S02]  /*59c0*/  @!P1 SEL R2, R29, R2, !P0 ;  /* 0x000000021d029207 */ /* 0x000fe40004000000 */
[----:B------:R-:W-:Y:S02]  /*59d0*/  @!P1 SHF.R.U32.HI R0, RZ, R13, R0 ;  /* 0x0000000dff009219 */ /* 0x000fe40000011600 */
[----:B------:R-:W-:Y:S01]  /*59e0*/  LOP3.LUT P0, RZ, R73, 0x1b0, RZ, 0xc0, !PT ;  /* 0x000001b049ff7812 */ /* 0x000fe2000780c0ff */
[----:B------:R-:W-:Y:S01]  /*59f0*/  USHF.L.U32 UR42, UR42, 0x7, URZ ;  /* 0x000000072a2a7899 */ /* 0x000fe200080006ff */
[----:B------:R-:W-:Y:S01]  /*5a00*/  @!P1 SEL R3, R31, R0, !P2 ;  /* 0x000000001f039207 */ /* 0x000fe20005000000 */
[----:B------:R-:W-:Y:S01]  /*5a10*/  USHF.L.U32 UR41, UR41, 0x6, URZ ;  /* 0x0000000629297899 */ /* 0x000fe200080006ff */
[----:B------:R-:W-:Y:S03]  /*5a20*/  @P4 SHF.R.U32.HI R74, RZ, 0x10, R17 ;  /* 0x00000010ff4a4819 */ /* 0x000fe60000011611 */
[----:B------:R-:W-:Y:S02]  /*5a30*/  @!P1 IMAD.IADD R0, R2, 0x1, -R3 ;  /* 0x0000000102009824 */ /* 0x000fe400078e0a03 */
[----:B------:R-:W-:Y:S02]  /*5a40*/  @!P1 IMAD.IADD R2, R3, 0x1, -R2 ;  /* 0x0000000103029824 */ /* 0x000fe400078e0a02 */
[----:B------:R-:W-:Y:S02]  /*5a50*/  @!P1 IMAD R31, R0, R9, R31 ;  /* 0x00000009001f9224 */ /* 0x000fe400078e021f */
[----:B------:R-:W-:Y:S01]  /*5a60*/  @!P1 IMAD R29, R2, R10, R29 ;  /* 0x0000000a021d9224 */ /* 0x000fe200078e021d */
[----:B------:R-:W-:Y:S06]  /*5a70*/  @!P0 BRA `(.L_x_105) ;  /* 0x00000000007c8947 */ /* 0x000fec0003800000 */
[----:B------:R-:W1:Y:S01]  /*5a80*/  LDCU.64 UR8, c[0x4][0x80] ;  /* 0x01001000ff0877ac */ /* 0x000e620008000a00 */
[----:B------:R-:W-:Y:S01]  /*5a90*/  MOV R2, 0x0 ;  /* 0x0000000000027802 */ /* 0x000fe20000000f00 */
[----:B------:R-:W-:Y:S02]  /*5aa0*/  HFMA2 R12, -RZ, RZ, 0, 5.9604644775390625e-08 ;  /* 0x00000001ff0c7431 */ /* 0x000fe400000001ff */
[----:B------:R-:W-:Y:S01]  /*5ab0*/  IMAD.MOV.U32 R8, RZ, RZ, 0x70 ;  /* 0x00000070ff087424 */ /* 0x000fe200078e00ff */
[----:B------:R2:W3:Y:S01]  /*5ac0*/  LDC.64 R14, c[0x4][R2] ;  /* 0x01000000020e7b82 */ /* 0x0004e20000000a00 */
[----:B------:R-:W4:Y:S01]  /*5ad0*/  LDCU.64 UR6, c[0x4][0x88] ;  /* 0x01001100ff0677ac */ /* 0x000f220008000a00 */
[----:B------:R-:W-:Y:S01]  /*5ae0*/  IMAD.MOV.U32 R13, RZ, RZ, RZ ;  /* 0x000000ffff0d7224 */ /* 0x000fe200078e00ff */
[----:B------:R-:W2:Y:S01]  /*5af0*/  LDCU.64 UR4, c[0x4][0x8] ;  /* 0x01000100ff0477ac */ /* 0x000ea20008000a00 */
[----:B-1----:R-:W-:Y:S01]  /*5b00*/  MOV R5, UR9 ;  /* 0x0000000900057c02 */ /* 0x002fe20008000f00 */
[----:B------:R-:W-:Y:S01]  /*5b10*/  IMAD.U32 R4, RZ, RZ, UR8 ;  /* 0x00000008ff047e24 */ /* 0x000fe2000f8e00ff */
[----:B----4-:R-:W-:Y:S01]  /*5b20*/  MOV R7, UR7 ;  /* 0x0000000700077c02 */ /* 0x010fe20008000f00 */
[----:B------:R-:W-:Y:S01]  /*5b30*/  IMAD.U32 R6, RZ, RZ, UR6 ;  /* 0x00000006ff067e24 */ /* 0x000fe2000f8e00ff */
[----:B--2---:R-:W-:Y:S01]  /*5b40*/  MOV R11, UR5 ;  /* 0x00000005000b7c02 */ /* 0x004fe20008000f00 */
[----:B------:R-:W-:Y:S02]  /*5b50*/  IMAD.U32 R10, RZ, RZ, UR4 ;  /* 0x00000004ff0a7e24 */ /* 0x000fe4000f8e00ff */
[----:B------:R-:W-:Y:S07]  /*5b60*/  LEPC R20, `(.L_x_106) ;  /* 0x000000001014794e */ /* 0x000fee0000000000 */
[----:B---3-5:R-:W-:Y:S05]  /*5b70*/  CALL.ABS.NOINC R14 ;  /* 0x000000000e007343 */ /* 0x028fea0003c00000 */
.L_x_106:
[----:B------:R-:W1:Y:S01]  /*5b80*/  LDCU.64 UR8, c[0x4][0x80] ;  /* 0x01001000ff0877ac */ /* 0x000e620008000a00 */
[----:B------:R-:W2:Y:S01]  /*5b90*/  LDC.64 R2, c[0x4][R2] ;  /* 0x0100000002027b82 */ /* 0x000ea20000000a00 */
[----:B------:R-:W-:Y:S02]  /*5ba0*/  HFMA2 R12, -RZ, RZ, 0, 5.9604644775390625e-08 ;  /* 0x00000001ff0c7431 */ /* 0x000fe400000001ff */
[----:B------:R-:W-:Y:S02]  /*5bb0*/  IMAD.MOV.U32 R8, RZ, RZ, 0x70 ;  /* 0x00000070ff087424 */ /* 0x000fe400078e00ff */
[----:B------:R-:W-:Y:S01]  /*5bc0*/  IMAD.MOV.U32 R13, RZ, RZ, RZ ;  /* 0x000000ffff0d7224 */ /* 0x000fe200078e00ff */
[----:B------:R-:W3:Y:S01]  /*5bd0*/  LDCU.64 UR6, c[0x4][0x88] ;  /* 0x01001100ff0677ac */ /* 0x000ee20008000a00 */
[----:B------:R-:W4:Y:S01]  /*5be0*/  LDCU.64 UR4, c[0x4][0x8] ;  /* 0x01000100ff0477ac */ /* 0x000f220008000a00 */
[----:B-1----:R-:W-:Y:S02]  /*5bf0*/  MOV R4, UR8 ;  /* 0x0000000800047c02 */ /* 0x002fe40008000f00 */
[----:B------:R-:W-:Y:S02]  /*5c00*/  MOV R5, UR9 ;  /* 0x0000000900057c02 */ /* 0x000fe40008000f00 */
[----:B---3--:R-:W-:Y:S01]  /*5c10*/  MOV R7, UR7 ;  /* 0x0000000700077c02 */ /* 0x008fe20008000f00 */
[----:B------:R-:W-:Y:S01]  /*5c20*/  IMAD.U32 R6, RZ, RZ, UR6 ;  /* 0x00000006ff067e24 */ /* 0x000fe2000f8e00ff */
[----:B----4-:R-:W-:Y:S01]  /*5c30*/  MOV R11, UR5 ;  /* 0x00000005000b7c02 */ /* 0x010fe20008000f00 */
[----:B------:R-:W-:Y:S02]  /*5c40*/  IMAD.U32 R10, RZ, RZ, UR4 ;  /* 0x00000004ff0a7e24 */ /* 0x000fe4000f8e00ff */
[----:B------:R-:W-:Y:S07]  /*5c50*/  LEPC R20, `(.L_x_105) ;  /* 0x000000001014794e */ /* 0x000fee0000000000 */
[----:B--2---:R-:W-:Y:S05]  /*5c60*/  CALL.ABS.NOINC R2 ;  /* 0x0000000002007343 */ /* 0x004fea0003c00000 */
.L_x_105:
[----:B------:R-:W-:Y:S05]  /*5c70*/  BSYNC.RECONVERGENT B6 ;  /* 0x0000000000067941 */ /* 0x000fea0003800200 */
.L_x_104:
[----:B------:R-:W-:Y:S01]  /*5c80*/  ISETP.NE.U32.AND P4, PT, R62, RZ, PT ;  /* 0x000000ff3e00720c */ /* 0x000fe20003f85070 */
[----:B------:R-:W-:Y:S01]  /*5c90*/  UISETP.NE.AND UP2, UPT, UR50, URZ, UPT ;  /* 0x000000ff3200728c */ /* 0x000fe2000bf45270 */
[----:B------:R-:W-:Y:S01]  /*5ca0*/  ISETP.NE.U32.AND P2, PT, RZ, UR38, PT ;  /* 0x00000026ff007c0c */ /* 0x000fe2000bf45070 */
[----:B------:R-:W-:Y:S01]  /*5cb0*/  UISETP.NE.U32.AND UP1, UPT, UR44, URZ, UPT ;  /* 0x000000ff2c00728c */ /* 0x000fe2000bf25070 */
[----:B------:R-:W-:Y:S01]  /*5cc0*/  ISETP.NE.AND.EX P4, PT, R63, RZ, PT, P4 ;  /* 0x000000ff3f00720c */ /* 0x000fe20003f85340 */
[----:B------:R-:W-:Y:S01]  /*5cd0*/  UPLOP3.LUT UP0, UPT, UPT, UPT, UPT, 0x40, 0x4 ;  /* 0x000000000004789c */ /* 0x000fe20003f0e870 */
[----:B------:R-:W-:Y:S01]  /*5ce0*/  ISETP.NE.AND.EX P2, PT, RZ, UR39, PT, P2 ;  /* 0x00000027ff007c0c */ /* 0x000fe2000bf45320 */
[----:B------:R-:W-:Y:S01]  /*5cf0*/  UISETP.NE.AND.EX UP1, UPT, UR45, URZ, UPT, UP1 ;  /* 0x000000ff2d00728c */ /* 0x000fe2000bf25310 */
[----:B------:R-:W-:Y:S04]  /*5d00*/  PLOP3.LUT P1, PT, PT, PT, UP2, 0x80, 0x8 ;  /* 0x000000000008781c */ /* 0x000fe80003f2f028 */
[----:B------:R-:W-:Y:S06]  /*5d10*/  @UP2 UPLOP3.LUT UP0, UPT, UPT, UPT, UP1, 0x80, 0x8 ;  /* 0x000000000008289c */ /* 0x000fec0003f0f010 */
[----:B------:R-:W-:Y:S01]  /*5d20*/  PLOP3.LUT P0, PT, PT, PT, UP0, 0x80, 0x8 ;  /* 0x000000000008781c */ /* 0x000fe20003f0f008 */
[----:B------:R-:W-:Y:S01]  /*5d30*/  @!UPT UIADD3 URZ, UPT, UPT, URZ, URZ, URZ ;  /* 0x000000fffffff290 */ /* 0x000fe2000fffe0ff */
[----:B------:R-:W-:Y:S11]  /*5d40*/  BRA.U !UP1, `(.L_x_107) ;  /* 0x0000000109387547 */ /* 0x000ff6000b800000 */
[----:B------:R-:W-:Y:S01]  /*5d50*/  UISETP.NE.U32.AND UP0, UPT, UR38, URZ, UPT ;  /* 0x000000ff2600728c */ /* 0x000fe2000bf05070 */
[----:B------:R-:W-:Y:S02]  /*5d60*/  HFMA2 R0, -RZ, RZ, 0, 5.9604644775390625e-08 ;  /* 0x00000001ff007431 */ /* 0x000fe400000001ff */
[----:B------:R-:W-:Y:S01]  /*5d70*/  IMAD.MOV.U32 R67, RZ, RZ, 0x1 ;  /* 0x00000001ff437424 */ /* 0x000fe200078e00ff */
[----:B------:R-:W-:Y:S06]  /*5d80*/  UISETP.NE.AND.EX UP0, UPT, UR39, URZ, UPT, UP0 ;  /* 0x000000ff2700728c */ /* 0x000fec000bf05300 */
[----:B------:R-:W-:Y:S05]  /*5d90*/  PLOP3.LUT P3, PT, PT, PT, UP0, 0x80, 0x8 ;  /* 0x000000000008781c */ /* 0x000fea0003f6f008 */
[----:B------:R-:W1:Y:S01]  /*5da0*/  @UP0 LDCU.64 UR6, c[0x0][0x888] ;  /* 0x00011100ff0607ac */ /* 0x000e620008000a00 */
[----:B------:R-:W-:Y:S07]  /*5db0*/  @UP0 UIMAD UR4, UR36, UR44, URZ ;  /* 0x0000002c240402a4 */ /* 0x000fee000f8e02ff */
[----:B------:R-:W-:Y:S01]  /*5dc0*/  @!P3 PRMT R67, R0, 0x7610, R67 ;  /* 0x000076100043b816 */ /* 0x000fe20000000043 */
[----:B-1----:R-:W-:Y:S03]  /*5dd0*/  @UP0 UIMAD.WIDE UR6, UR4, 0x4, UR6 ;  /* 0x00000004040608a5 */ /* 0x002fe6000f8e0206 */
[----:B------:R-:W1:Y:S03]  /*5de0*/  @!UP0 LDCU UR4, c[0x0][0x880] ;  /* 0x00011000ff0487ac */ /* 0x000e660008000800 */
[----:B------:R-:W-:Y:S01]  /*5df0*/  IMAD.U32 R2, RZ, RZ, UR6 ;  /* 0x00000006ff027e24 */ /* 0x000fe2000f8e00ff */
[----:B------:R-:W-:Y:S05]  /*5e00*/  MOV R3, UR7 ;  /* 0x0000000700037c02 */ /* 0x000fea0008000f00 */
[----:B-----5:R2:W5:Y:S02]  /*5e10*/  @P3 LDG.E R35, desc[UR46][R2.64] ;  /* 0x0000002e02233981 */ /* 0x020564000c1e1900 */
[----:B-12---:R-:W-:Y:S02]  /*5e20*/  @!P3 IMAD.U32 R35, RZ, RZ, UR4 ;  /* 0x00000004ff23be24 */ /* 0x006fe4000f8e00ff */
.L_x_107:
[----:B------:R-:W-:Y:S05]  /*5e30*/  @!P4 BRA `(.L_x_108) ;  /* 0x000000000020c947 */ /* 0x000fea0003800000 */
[----:B------:R-:W-:Y:S04]  /*5e40*/  ISETP.NE.U32.AND P3, PT, R60, RZ, PT ;  /* 0x000000ff3c00720c */ /* 0x000fe80003f65070 */
[----:B------:R-:W-:Y:S11]  /*5e50*/  ISETP.NE.AND.EX P3, PT, R61, RZ, PT, P3 ;  /* 0x000000ff3d00720c */ /* 0x000ff60003f65330 */
[----:B------:R-:W-:Y:S02]  /*5e60*/  @!UPT UIADD3 URZ, UPT, UPT, URZ, URZ, URZ ;  /* 0x000000fffffff290 */ /* 0x000fe4000fffe0ff */
[----:B------:R-:W1:Y:S01]  /*5e70*/  @P3 LDC.64 R2, c[0x0][0x8a8] ;  /* 0x00022a00ff023b82 */ /* 0x000e620000000a00 */
[----:B------:R-:W-:Y:S04]  /*5e80*/  @P3 IMAD R0, R62, UR36, RZ ;  /* 0x000000243e003c24 */ /* 0x000fe8000f8e02ff */
[----:B-1----:R-:W-:Y:S05]  /*5e90*/  @P3 IMAD.WIDE R2, R0, 0x4, R2 ;  /* 0x0000000400023825 */ /* 0x002fea00078e0202 */
[----:B-----5:R1:W5:Y:S02]  /*5ea0*/  @P3 LDG.E R32, desc[UR46][R2.64] ;  /* 0x0000002e02203981 */ /* 0x020364000c1e1900 */
[----:B-1----:R-:W2:Y:S02]  /*5eb0*/  @!P3 LDC R32, c[0x0][0x8a0] ;  /* 0x00022800ff20bb82 */ /* 0x002ea40000000800 */
.L_x_108:
[----:B-----5:R-:W-:Y:S01]  /*5ec0*/  FSETP.NEU.AND P3, PT, R35, RZ, PT ;  /* 0x000000ff2300720b */ /* 0x020fe20003f6d000 */
[----:B------:R-:W-:Y:S01]  /*5ed0*/  BSSY B1, `(.L_x_109) ;  /* 0x0000039000017945 */ /* 0x000fe20003800000 */
[----:B------:R-:W-:Y:S01]  /*5ee0*/  SEL R5, RZ, 0xffffffff, P2 ;  /* 0xffffffffff057807 */ /* 0x000fe20001000000 */
[----:B------:R-:W-:Y:S01]  /*5ef0*/  IMAD.MOV.U32 R89, RZ, RZ, 0x1 ;  /* 0x00000001ff597424 */ /* 0x000fe200078e00ff */
[----:B------:R-:W-:Y:S01]  /*5f00*/  @P1 LOP3.LUT P2, RZ, R67, 0xff, RZ, 0xc0, !PT ;  /* 0x000000ff43ff1812 */ /* 0x000fe2000784c0ff */
[C---:B------:R-:W-:Y:S01]  /*5f10*/  IMAD R34, R30.reuse, 0x40, R33 ;  /* 0x000000401e227824 */ /* 0x040fe200078e0221 */
[----:B------:R-:W-:Y:S01]  /*5f20*/  @P1 SEL R0, RZ, 0xffffffff, P3 ;  /* 0xffffffffff001807 */ /* 0x000fe20001800000 */
[----:B------:R-:W-:Y:S01]  /*5f30*/  IMAD R86, R81, -0x10, R79 ;  /* 0xfffffff051567824 */ /* 0x000fe200078e024f */
[----:B------:R-:W-:Y:S01]  /*5f40*/  LOP3.LUT R77, R77, 0x1, RZ, 0x3c, !PT ;  /* 0x000000014d4d7812 */ /* 0x000fe200078e3cff */
[----:B------:R-:W-:Y:S01]  /*5f50*/  IMAD.MOV.U32 R43, RZ, RZ, RZ ;  /* 0x000000ffff2b7224 */ /* 0x000fe200078e00ff */
[----:B------:R-:W-:Y:S02]  /*5f60*/  @P0 SEL R0, R5, R0, !P2 ;  /* 0x0000000005000207 */ /* 0x000fe40005000000 */
[----:B------:R-:W-:Y:S02]  /*5f70*/  CS2R R46, SRZ ;  /* 0x00000000002e7805 */ /* 0x000fe4000001ff00 */
[----:B------:R-:W-:Y:S02]  /*5f80*/  LEA R88, R30, UR48, 0x3 ;  /* 0x000000301e587c11 */ /* 0x000fe4000f8e18ff */
[----:B------:R-:W-:Y:S02]  /*5f90*/  CS2R R44, SRZ ;  /* 0x00000000002c7805 */ /* 0x000fe4000001ff00 */
[----:B------:R-:W-:Y:S02]  /*5fa0*/  @P1 LOP3.LUT R0, R0, 0x1, RZ, 0xc0, !PT ;  /* 0x0000000100001812 */ /* 0x000fe400078ec0ff */
[----:B------:R-:W-:Y:S02]  /*5fb0*/  CS2R R50, SRZ ;  /* 0x0000000000327805 */ /* 0x000fe4000001ff00 */
[----:B------:R-:W-:Y:S02]  /*5fc0*/  SHF.L.U32 R3, R76, 0x1f, RZ ;  /* 0x0000001f4c037819 */ /* 0x000fe400000006ff */
[----:B------:R-:W-:Y:S02]  /*5fd0*/  CS2R R48, SRZ ;  /* 0x0000000000307805 */ /* 0x000fe4000001ff00 */
[----:B------:R-:W-:Y:S02]  /*5fe0*/  ISETP.NE.U32.OR P5, PT, R0, 0x1, !P1 ;  /* 0x000000010000780c */ /* 0x000fe40004fa5470 */
[----:B------:R-:W-:Y:S02]  /*5ff0*/  CS2R R54, SRZ ;  /* 0x0000000000367805 */ /* 0x000fe4000001ff00 */
[----:B------:R-:W-:Y:S02]  /*6000*/  PLOP3.LUT P2, PT, PT, PT, UP1, 0x80, 0x8 ;  /* 0x000000000008781c */ /* 0x000fe40003f4f018 */
[----:B------:R-:W-:Y:S02]  /*6010*/  CS2R R52, SRZ ;  /* 0x0000000000347805 */ /* 0x000fe4000001ff00 */
[----:B------:R-:W-:Y:S02]  /*6020*/  LOP3.LUT P4, R84, R67, 0xff, RZ, 0xc0, !PT ;  /* 0x000000ff43547812 */ /* 0x000fe4000788c0ff */
[----:B------:R-:W-:Y:S02]  /*6030*/  CS2R R58, SRZ ;  /* 0x00000000003a7805 */ /* 0x000fe4000001ff00 */
[----:B------:R-:W-:Y:S02]  /*6040*/  SEL R0, RZ, 0xffffffff, P3 ;  /* 0xffffffffff007807 */ /* 0x000fe40001800000 */
[----:B------:R-:W-:Y:S02]  /*6050*/  CS2R R56, SRZ ;  /* 0x0000000000387805 */ /* 0x000fe4000001ff00 */
[----:B------:R-:W-:Y:S02]  /*6060*/  P2R R87, PR, RZ, 0x20 ;  /* 0x00000020ff577803 */ /* 0x000fe40000000000 */
[----:B------:R-:W-:Y:S02]  /*6070*/  @P5 SHF.L.U32 R2, R77, 0x1f, RZ ;  /* 0x0000001f4d025819 */ /* 0x000fe400000006ff */
[----:B------:R-:W-:Y:S02]  /*6080*/  @P2 SEL R0, R5, R0, !P4 ;  /* 0x0000000005002207 */ /* 0x000fe40006000000 */
[----:B------:R-:W1:Y:S02]  /*6090*/  @P5 SYNCS.PHASECHK.TRANS64.TRYWAIT P1, [UR48+0x50], R2 ;  /* 0x00005002ff0055a7 */ /* 0x000e640008021130 */
[----:B------:R-:W-:Y:S04]  /*60a0*/  LOP3.LUT R0, R0, 0x1, RZ, 0xc0, !PT ;  /* 0x0000000100007812 */ /* 0x000fe800078ec0ff */
[----:B------:R-:W-:Y:S04]  /*60b0*/  ISETP.NE.U32.AND P2, PT, R0, 0x1, PT ;  /* 0x000000010000780c */ /* 0x000fe80003f45070 */
[----:B------:R-:W-:Y:S01]  /*60c0*/  P2R R90, PR, RZ, 0x4 ;  /* 0x00000004ff5a7803 */ /* 0x000fe20000000000 */
[----:B------:R3:W4:Y:S01]  /*60d0*/  SYNCS.PHASECHK.TRANS64.TRYWAIT P0, [R88+URZ+0xc0], R3 ;  /* 0x0000c003580075a7 */ /* 0x00072200080011ff */
[----:B-1----:R-:W-:Y:S01]  /*60e0*/  @P5 SEL R89, RZ, 0x1, !P1 ;  /* 0x00000001ff595807 */ /* 0x002fe20004800000 */
[----:B---3--:R-:W-:Y:S06]  /*60f0*/  @!P5 BRA `(.L_x_110) ;  /* 0x000000000058d947 */ /* 0x008fec0003800000 */
[----:B------:R-:W-:Y:S01]  /*6100*/  IMAD.MOV.U32 R47, RZ, RZ, RZ ;  /* 0x000000ffff2f7224 */ /* 0x000fe200078e00ff */
[----:B------:R-:W-:Y:S01]  /*6110*/  ISETP.NE.AND P1, PT, R89, RZ, PT ;  /* 0x000000ff5900720c */ /* 0x000fe20003f25270 */
[----:B------:R-:W-:Y:S01]  /*6120*/  BSSY B0, `(.L_x_111) ;  /* 0x000000c000007945 */ /* 0x000fe20003800000 */
[----:B------:R-:W-:Y:S02]  /*6130*/  CS2R R58, SRZ ;  /* 0x00000000003a7805 */ /* 0x000fe4000001ff00 */
[----:B------:R-:W-:Y:S02]  /*6140*/  CS2R R56, SRZ ;  /* 0x0000000000387805 */ /* 0x000fe4000001ff00 */
[----:B------:R-:W-:Y:S02]  /*6150*/  CS2R R54, SRZ ;  /* 0x0000000000367805 */ /* 0x000fe4000001ff00 */
[----:B------:R-:W-:Y:S02]  /*6160*/  CS2R R52, SRZ ;  /* 0x0000000000347805 */ /* 0x000fe4000001ff00 */
[----:B------:R-:W-:Y:S02]  /*6170*/  CS2R R50, SRZ ;  /* 0x0000000000327805 */ /* 0x000fe4000001ff00 */
[----:B------:R-:W-:Y:S02]  /*6180*/  CS2R R48, SRZ ;  /* 0x0000000000307805 */ /* 0x000fe4000001ff00 */
[----:B------:R-:W-:Y:S01]  /*6190*/  CS2R R44, SRZ ;  /* 0x00000000002c7805 */ /* 0x000fe2000001ff00 */
[----:B------:R-:W-:Y:S06]  /*61a0*/  @P1 BRA `(.L_x_112) ;  /* 0x00000000000c1947 */ /* 0x000fec0003800000 */
[----:B------:R-:W-:Y:S04]  /*61b0*/  SHF.L.U32 R5, R77, 0x1f, RZ ;  /* 0x0000001f4d057819 */ /* 0x000fe800000006ff */
[----:B------:R-:W1:Y:S02]  /*61c0*/  SYNCS.PHASECHK.TRANS64.TRYWAIT P1, [UR48+0x50], R5 ;  /* 0x00005005ff0075a7 */ /* 0x000e640008021130 */
[----:B-1----:R-:W-:Y:S05]  /*61d0*/  @!P1 BRA `(.L_x_113) ;  /* 0x0000003000c89947 */ /* 0x002fea0003800000 */
.L_x_112:
[----:B------:R-:W-:Y:S05]  /*61e0*/  BSYNC B0 ;  /* 0x0000000000007941 */ /* 0x000fea0003800000 */
.L_x_111:
[----:B------:R-:W-:Y:S01]  /*61f0*/  ISETP.NE.AND P1, PT, R90, RZ, PT ;  /* 0x000000ff5a00720c */ /* 0x000fe20003f25270 */
[----:B------:R-:W-:Y:S11]  /*6200*/  HFMA2 R43, -RZ, RZ, 0, 5.9604644775390625e-08 ;  /* 0x00000001ff2b7431 */ /* 0x000ff600000001ff */
[----:B------:R-:W-:Y:S01]  /*6210*/  @!UPT UIADD3 URZ, UPT, UPT, URZ, URZ, URZ ;  /* 0x000000fffffff290 */ /* 0x000fe2000fffe0ff */
[----:B------:R3:W1:Y:S04]  /*6220*/  @P1 LDS.128 R56, [R80] ;  /* 0x0000000050381984 */ /* 0x0006680000000c00 */
[----:B------:R3:W1:Y:S04]  /*6230*/  @P1 LDS.128 R52, [R79+0x10] ;  /* 0x000010004f341984 */ /* 0x0006680000000c00 */
[----:B------:R3:W1:Y:S04]  /*6240*/  @P1 LDS.128 R48, [R78+0x20] ;  /* 0x000020004e301984 */ /* 0x0006680000000c00 */
[----:B------:R3:W1:Y:S02]  /*6250*/  @P1 LDS.128 R44, [R86+0x30] ;  /* 0x00003000562c1984 */ /* 0x0006640000000c00 */
.L_x_110:
[----:B------:R-:W-:Y:S05]  /*6260*/  BSYNC B1 ;  /* 0x0000000000017941 */ /* 0x000fea0003800000 */
.L_x_109:
[----:B-1----:R-:W-:Y:S04]  /*6270*/  SHF.R.U32.HI R5, RZ, 0x15, R34 ;  /* 0x00000015ff057819 */ /* 0x002fe80000011622 */
[----:B------:R-:W-:Y:S01]  /*6280*/  LOP3.LUT P1, RZ, R5, 0x3, R72, 0x48, !PT ;  /* 0x0000000305ff7812 */ /* 0x000fe20007824848 */
[----:B------:R-:W-:Y:S01]  /*6290*/  @!UPT UIADD3 URZ, UPT, UPT, URZ, URZ, URZ ;  /* 0x000000fffffff290 */ /* 0x000fe2000fffe0ff */
[----:B----4-:R-:W-:Y:S11]  /*62a0*/  @P0 BRA `(.L_x_114) ;  /* 0x0000000000080947 */ /* 0x010ff60003800000 */
[----:B------:R-:W1:Y:S02]  /*62b0*/  SYNCS.PHASECHK.TRANS64.TRYWAIT P0, [R88+URZ+0xc0], R3 ;  /* 0x0000c003580075a7 */ /* 0x000e6400080011ff */
[----:B-1----:R-:W-:Y:S05]  /*62c0*/  @!P0 BRA `(.L_x_115) ;  /* 0x0000003000a48947 */ /* 0x002fea0003800000 */
.L_x_114:
[----:B------:R-:W-:Y:S05]  /*62d0*/  @!P1 BRA `(.L_x_116) ;  /* 0x0000000000409947 */ /* 0x000fea0003800000 */
[----:B------:R-:W4:Y:S01]  /*62e0*/  LDCU.64 UR8, c[0x4][0x70] ;  /* 0x01000e00ff0877ac */ /* 0x000f220008000a00 */
[----:B-1----:R-:W-:Y:S01]  /*62f0*/  MOV R3, 0x0 ;  /* 0x0000000000037802 */ /* 0x002fe20000000f00 */
[----:B------:R-:W-:Y:S02]  /*6300*/  HFMA2 R12, -RZ, RZ, 0, 5.9604644775390625e-08 ;  /* 0x00000001ff0c7431 */ /* 0x000fe400000001ff */
[----:B------:R-:W-:Y:S02]  /*6310*/  IMAD.MOV.U32 R8, RZ, RZ, 0x192 ;  /* 0x00000192ff087424 */ /* 0x000fe400078e00ff */
[----:B------:R-:W-:Y:S01]  /*6320*/  IMAD.MOV.U32 R13, RZ, RZ, RZ ;  /* 0x000000ffff0d7224 */ /* 0x000fe200078e00ff */
[----:B------:R-:W1:Y:S01]  /*6330*/  LDCU.64 UR6, c[0x4][0x78] ;  /* 0x01000f00ff0677ac */ /* 0x000e620008000a00 */
[----:B------:R-:W2:Y:S01]  /*6340*/  LDC.64 R2, c[0x4][R3] ;  /* 0x0100000003027b82 */ /* 0x000ea20000000a00 */
[----:B------:R-:W5:Y:S01]  /*6350*/  LDCU.64 UR4, c[0x4][0x10] ;  /* 0x01000200ff0477ac */ /* 0x000f620008000a00 */
[----:B----4-:R-:W-:Y:S01]  /*6360*/  MOV R5, UR9 ;  /* 0x0000000900057c02 */ /* 0x010fe20008000f00 */
[----:B------:R-:W-:Y:S01]  /*6370*/  IMAD.U32 R4, RZ, RZ, UR8 ;  /* 0x00000008ff047e24 */ /* 0x000fe2000f8e00ff */
[----:B-1----:R-:W-:Y:S01]  /*6380*/  MOV R7, UR7 ;  /* 0x0000000700077c02 */ /* 0x002fe20008000f00 */
[----:B------:R-:W-:Y:S01]  /*6390*/  IMAD.U32 R6, RZ, RZ, UR6 ;  /* 0x00000006ff067e24 */ /* 0x000fe2000f8e00ff */
[----:B-----5:R-:W-:Y:S01]  /*63a0*/  MOV R11, UR5 ;  /* 0x00000005000b7c02 */ /* 0x020fe20008000f00 */
[----:B------:R-:W-:Y:S02]  /*63b0*/  IMAD.U32 R10, RZ, RZ, UR4 ;  /* 0x00000004ff0a7e24 */ /* 0x000fe4000f8e00ff */
[----:B------:R-:W-:Y:S07]  /*63c0*/  LEPC R20, `(.L_x_116) ;  /* 0x000000001014794e */ /* 0x000fee0000000000 */
[----:B--23--:R-:W-:Y:S05]  /*63d0*/  CALL.ABS.NOINC R2 ;  /* 0x0000000002007343 */ /* 0x00cfea0003c00000 */
.L_x_116:
[----:B------:R-:W-:Y:S01]  /*63e0*/  LOP3.LUT R20, R56, 0xffffe000, RZ, 0xc0, !PT ;  /* 0xffffe00038147812 */ /* 0x000fe200078ec0ff */
[----:B------:R-:W-:Y:S05]  /*63f0*/  WARPSYNC.ALL ;  /* 0x0000000000007948 */ /* 0x000fea0003800000 */
[----:B------:R-:W-:Y:S01]  /*6400*/  R2UR UR4, R34 ;  /* 0x00000000220472ca */ /* 0x000fe200000e0000 */
[----:B------:R-:W-:Y:S01]  /*6410*/  BSSY.RECONVERGENT B0, `(.L_x_117) ;  /* 0x0000058000007945 */ /* 0x000fe20003800200 */
[----:B------:R-:W-:Y:S02]  /*6420*/  LOP3.LUT R21, R57, 0xffffe000, RZ, 0xc0, !PT ;  /* 0xffffe00039157812 */ /* 0x000fe400078ec0ff */
[----:B------:R-:W-:Y:S02]  /*6430*/  LOP3.LUT R40, R58, 0xffffe000, RZ, 0xc0, !PT ;  /* 0xffffe0003a287812 */ /* 0x000fe400078ec0ff */
[----:B------:R-:W-:Y:S02]  /*6440*/  LOP3.LUT R41, R52, 0xffffe000, RZ, 0xc0, !PT ;  /* 0xffffe00034297812 */ /* 0x000fe400078ec0ff */
[----:B------:R-:W-:Y:S05]  /*6450*/  ISETP.NE.AND P0, PT, R82, RZ, PT ;  /* 0x000000ff5200720c */ /* 0x000fea0003f05270 */
[----:B------:R-:W2:Y:S02]  /*6460*/  LDTM.x16 R4, tmem[UR4] ;  /* 0x00000004000479ee */ /* 0x000ea40008240000 */
[C---:B--2---:R-:W-:Y:S01]  /*6470*/  FMUL R0, R32.reuse, R4 ;  /* 0x0000000420007220 */ /* 0x044fe20000400000 */
[C---:B------:R-:W-:Y:S01]  /*6480*/  FMUL R2, R32.reuse, R5 ;  /* 0x0000000520027220 */ /* 0x040fe20000400000 */
[C---:B-1----:R-:W-:Y:S01]  /*6490*/  FMUL R3, R32.reuse, R6 ;  /* 0x0000000620037220 */ /* 0x042fe20000400000 */
[----:B------:R-:W-:Y:S01]  /*64a0*/  FMUL R7, R32, R7 ;  /* 0x0000000720077220 */ /* 0x000fe20000400000 */
[----:B------:R-:W-:Y:S01]  /*64b0*/  FFMA R36, R35, R20, R0 ;  /* 0x0000001423247223 */ /* 0x000fe20000000000 */
[----:B------:R-:W-:Y:S01]  /*64c0*/  LOP3.LUT R20, R59, 0xffffe000, RZ, 0xc0, !PT ;  /* 0xffffe0003b147812 */ /* 0x000fe200078ec0ff */
[C---:B------:R-:W-:Y:S01]  /*64d0*/  FFMA R37, R35.reuse, R21, R2 ;  /* 0x0000001523257223 */ /* 0x040fe20000000002 */
[----:B------:R-:W-:Y:S01]  /*64e0*/  LOP3.LUT R21, R54, 0xffffe000, RZ, 0xc0, !PT ;  /* 0xffffe00036157812 */ /* 0x000fe200078ec0ff */
[----:B------:R-:W-:Y:S01]  /*64f0*/  FFMA R38, R35, R40, R3 ;  /* 0x0000002823267223 */ /* 0x000fe20000000003 */
[----:B------:R-:W-:Y:S01]  /*6500*/  LOP3.LUT R40, R53, 0xffffe000, RZ, 0xc0, !PT ;  /* 0xffffe00035287812 */ /* 0x000fe200078ec0ff */
[----:B------:R-:W-:Y:S01]  /*6510*/  FFMA R39, R35, R20, R7 ;  /* 0x0000001423277223 */ /* 0x000fe20000000007 */
[----:B------:R-:W-:Y:S01]  /*6520*/  LOP3.LUT R20, R55, 0xffffe000, RZ, 0xc0, !PT ;  /* 0xffffe00037147812 */ /* 0x000fe200078ec0ff */
[C---:B------:R-:W-:Y:S01]  /*6530*/  FMUL R4, R32.reuse, R8 ;  /* 0x0000000820047220 */ /* 0x040fe20000400000 */
[----:B------:R-:W-:Y:S01]  /*6540*/  F2FP.TF32.F32.PACK_B R36, R36 ;  /* 0x00000024ff24723e */ /* 0x000fe200024050ff */
[C---:B------:R-:W-:Y:S01]  /*6550*/  FMUL R5, R32.reuse, R9 ;  /* 0x0000000920057220 */ /* 0x040fe20000400000 */
[----:B------:R-:W-:Y:S01]  /*6560*/  F2FP.TF32.F32.PACK_B R37, R37 ;  /* 0x00000025ff25723e */ /* 0x000fe200024050ff */
[C---:B------:R-:W-:Y:S01]  /*6570*/  FMUL R6, R32.reuse, R10 ;  /* 0x0000000a20067220 */ /* 0x040fe20000400000 */
[----:B------:R-:W-:Y:S01]  /*6580*/  FMUL R11, R32, R11 ;  /* 0x0000000b200b7220 */ /* 0x000fe20000400000 */
[----:B------:R-:W-:Y:S01]  /*6590*/  F2FP.TF32.F32.PACK_B R38, R38 ;  /* 0x00000026ff26723e */ /* 0x000fe200024050ff */
[C---:B------:R-:W-:Y:S01]  /*65a0*/  FFMA R4, R35.reuse, R41, R4 ;  /* 0x0000002923047223 */ /* 0x040fe20000000004 */
[----:B------:R-:W-:Y:S01]  /*65b0*/  F2FP.TF32.F32.PACK_B R39, R39 ;  /* 0x00000027ff27723e */ /* 0x000fe200024050ff */
[C---:B------:R-:W-:Y:S01]  /*65c0*/  FFMA R5, R35.reuse, R40, R5 ;  /* 0x0000002823057223 */ /* 0x040fe20000000005 */
[C---:B------:R-:W-:Y:S01]  /*65d0*/  FFMA R6, R35.reuse, R21, R6 ;  /* 0x0000001523067223 */ /* 0x040fe20000000006 */
[----:B------:R-:W-:Y:S01]  /*65e0*/  FFMA R7, R35, R20, R11 ;  /* 0x0000001423077223 */ /* 0x000fe2000000000b */
[----:B------:R-:W-:Y:S01]  /*65f0*/  LOP3.LUT R41, R48, 0xffffe000, RZ, 0xc0, !PT ;  /* 0xffffe00030297812 */ /* 0x000fe200078ec0ff */
[----:B------:R1:W-:Y:S01]  /*6600*/  STS.128 [R80], R36 ;  /* 0x0000002450007388 */ /* 0x0003e20000000c00 */
[----:B------:R-:W-:Y:S01]  /*6610*/  LOP3.LUT R40, R49, 0xffffe000, RZ, 0xc0, !PT ;  /* 0xffffe00031287812 */ /* 0x000fe200078ec0ff */
[C---:B------:R-:W-:Y:S01]  /*6620*/  FMUL R8, R32.reuse, R12 ;  /* 0x0000000c20087220 */ /* 0x040fe20000400000 */
[----:B------:R-:W-:Y:S01]  /*6630*/  FMUL R9, R32, R13 ;  /* 0x0000000d20097220 */ /* 0x000fe20000400000 */
[----:B------:R-:W-:Y:S01]  /*6640*/  LOP3.LUT R21, R50, 0xffffe000, RZ, 0xc0, !PT ;  /* 0xffffe00032157812 */ /* 0x000fe200078ec0ff */
[C---:B------:R-:W-:Y:S01]  /*6650*/  FMUL R10, R32.reuse, R14 ;  /* 0x0000000e200a7220 */ /* 0x040fe20000400000 */
[----:B------:R-:W-:Y:S01]  /*6660*/  LOP3.LUT R20, R51, 0xffffe000, RZ, 0xc0, !PT ;  /* 0xffffe00033147812 */ /* 0x000fe200078ec0ff */
[----:B------:R-:W-:Y:S01]  /*6670*/  FMUL R15, R32, R15 ;  /* 0x0000000f200f7220 */ /* 0x000fe20000400000 */
[----:B------:R-:W-:Y:S01]  /*6680*/  F2FP.TF32.F32.PACK_B R4, R4 ;  /* 0x00000004ff04723e */ /* 0x000fe200024050ff */
[C---:B------:R-:W-:Y:S01]  /*6690*/  FFMA R8, R35.reuse, R41, R8 ;  /* 0x0000002923087223 */ /* 0x040fe20000000008 */
[----:B------:R-:W-:Y:S01]  /*66a0*/  F2FP.TF32.F32.PACK_B R5, R5 ;  /* 0x00000005ff05723e */ /* 0x000fe200024050ff */
[C---:B------:R-:W-:Y:S01]  /*66b0*/  FFMA R9, R35.reuse, R40, R9 ;  /* 0x0000002823097223 */ /* 0x040fe20000000009 */
[----:B------:R-:W-:Y:S01]  /*66c0*/  F2FP.TF32.F32.PACK_B R6, R6 ;  /* 0x00000006ff06723e */ /* 0x000fe200024050ff */
[C---:B------:R-:W-:Y:S01]  /*66d0*/  FFMA R10, R35.reuse, R21, R10 ;  /* 0x00000015230a7223 */ /* 0x040fe2000000000a */
[----:B------:R-:W-:Y:S01]  /*66e0*/  F2FP.TF32.F32.PACK_B R7, R7 ;  /* 0x00000007ff07723e */ /* 0x000fe200024050ff */
[----:B------:R-:W-:Y:S01]  /*66f0*/  FFMA R11, R35, R20, R15 ;  /* 0x00000014230b7223 */ /* 0x000fe2000000000f */
[----:B------:R-:W-:Y:S01]  /*6700*/  LOP3.LUT R41, R44, 0xffffe000, RZ, 0xc0, !PT ;  /* 0xffffe0002c297812 */ /* 0x000fe200078ec0ff */
[C---:B------:R-:W-:Y:S01]  /*6710*/  FMUL R12, R32.reuse, R16 ;  /* 0x00000010200c7220 */ /* 0x040fe20000400000 */
[----:B------:R-:W-:Y:S01]  /*6720*/  LOP3.LUT R40, R45, 0xffffe000, RZ, 0xc0, !PT ;  /* 0xffffe0002d287812 */ /* 0x000fe200078ec0ff */
[----:B------:R1:W-:Y:S01]  /*6730*/  STS.128 [R79+0x10], R4 ;  /* 0x000010044f007388 */ /* 0x0003e20000000c00 */
        /* <DEDUP_REMOVED lines=13> */
[----:B------:R-:W-:Y:S02]  /*6810*/  F2FP.TF32.F32.PACK_B R12, R12 ;  /* 0x0000000cff0c723e */ /* 0x000fe400024050ff */
[----:B------:R-:W-:Y:S01]  /*6820*/  F2FP.TF32.F32.PACK_B R13, R13 ;  /* 0x0000000dff0d723e */ /* 0x000fe200024050ff */
[----:B------:R1:W-:Y:S01]  /*6830*/  STS.128 [R78+0x20], R8 ;  /* 0x000020084e007388 */ /* 0x0003e20000000c00 */
[----:B------:R-:W-:Y:S02]  /*6840*/  F2FP.TF32.F32.PACK_B R14, R14 ;  /* 0x0000000eff0e723e */ /* 0x000fe400024050ff */
[----:B------:R-:W-:Y:S05]  /*6850*/  F2FP.TF32.F32.PACK_B R15, R15 ;  /* 0x0000000fff0f723e */ /* 0x000fea00024050ff */
[----:B------:R1:W-:Y:S01]  /*6860*/  STS.128 [R86+0x30], R12 ;  /* 0x0000300c56007388 */ /* 0x0003e20000000c00 */
[----:B------:R-:W-:Y:S01]  /*6870*/  @!PT LDS RZ, [RZ] ;  /* 0x00000000fffff984 */ /* 0x000fe20000000800 */
[----:B------:R-:W-:Y:S01]  /*6880*/  @!PT LDS RZ, [RZ] ;  /* 0x00000000fffff984 */ /* 0x000fe20000000800 */
[----:B------:R-:W-:Y:S01]  /*6890*/  @!PT LDS RZ, [RZ] ;  /* 0x00000000fffff984 */ /* 0x000fe20000000800 */
[----:B------:R-:W-:Y:S01]  /*68a0*/  @!PT LDS RZ, [RZ] ;  /* 0x00000000fffff984 */ /* 0x000fe20000000800 */
[----:B------:R2:W-:Y:S07]  /*68b0*/  MEMBAR.ALL.CTA ;  /* 0x0000000000007992 */ /* 0x0005ee0000008000 */
[----:B--2---:R-:W2:Y:S02]  /*68c0*/  FENCE.VIEW.ASYNC.S ;  /* 0x00000000000073c6 */ /* 0x004ea40000000000 */
[----:B--2---:R-:W-:Y:S06]  /*68d0*/  BAR.SYNC.DEFER_BLOCKING 0x1, 0x80 ;  /* 0x0042000000007b1d */ /* 0x004fec0000010000 */
[----:B------:R-:W-:Y:S05]  /*68e0*/  @P0 BRA `(.L_x_118) ;  /* 0x0000000000280947 */ /* 0x000fea0003800000 */
[----:B------:R-:W-:Y:S02]  /*68f0*/  UIADD3 UR4, UPT, UPT, UR48, 0x200, URZ ;  /* 0x0000020030047890 */ /* 0x000fe4000fffe0ff */
[----:B------:R-:W-:Y:S01]  /*6900*/  UIADD3 UR6, UP0, UPT, UR52, 0x680, URZ ;  /* 0x0000068034067890 */ /* 0x000fe2000ff1e0ff */
[----:B------:R-:W-:Y:S03]  /*6910*/  UMOV UR43, UR36 ;  /* 0x00000024002b7c82 */ /* 0x000fe60008000000 */
[----:B------:R-:W-:Y:S01]  /*6920*/  MOV R73, UR4 ;  /* 0x0000000400497c02 */ /* 0x000fe20008000f00 */
[----:B------:R-:W-:Y:S03]  /*6930*/  UIADD3.X UR7, UPT, UPT, URZ, UR53, URZ, UP0, !UPT ;  /* 0x00000035ff077290 */ /* 0x000fe600087fe4ff */
[----:B------:R-:W-:Y:S11]  /*6940*/  R2UR UR40, R73 ;  /* 0x00000000492872ca */ /* 0x000ff600000e0000 */
[----:B------:R-:W-:Y:S02]  /*6950*/  @!UPT UIADD3 URZ, UPT, UPT, URZ, URZ, URZ ;  /* 0x000000fffffff290 */ /* 0x000fe4000fffe0ff */
[----:B------:R2:W-:Y:S01]  /*6960*/  UTMASTG.3D [UR40], [UR6] ;  /* 0x00000028060073b5 */ /* 0x0005e20008010000 */
[----:B------:R0:W-:Y:S01]  /*6970*/  UTMACMDFLUSH ;  /* 0x00000000000079b7 */ /* 0x0001e20000000000 */
[----:B--2---:R-:W-:Y:S04]  /*6980*/  DEPBAR.LE SB0, 0x1 ;  /* 0x000080400000791a */ /* 0x004fe80000000000 */
.L_x_118:
[----:B------:R-:W-:Y:S05]  /*6990*/  BSYNC.RECONVERGENT B0 ;  /* 0x0000000000007941 */ /* 0x000fea0003800200 */
.L_x_117:
[----:B------:R-:W-:Y:S01]  /*69a0*/  BAR.SYNC.DEFER_BLOCKING 0x1, 0x80 ;  /* 0x0042000000007b1d */ /* 0x000fe20000010000 */
[----:B------:R-:W-:Y:S01]  /*69b0*/  ISETP.NE.AND P1, PT, R87, RZ, PT ;  /* 0x000000ff5700720c */ /* 0x000fe20003f25270 */
[----:B------:R-:W-:Y:S01]  /*69c0*/  UISETP.NE.AND UP0, UPT, UR49, URZ, UPT ;  /* 0x000000ff3100728c */ /* 0x000fe2000bf05270 */
[----:B------:R-:W-:Y:S11]  /*69d0*/  LEA R3, R43, UR48, 0x3 ;  /* 0x000000302b037c11 */ /* 0x000ff6000f8e18ff */
[----:B------:R-:W-:Y:S01]  /*69e0*/  @P1 SHF.L.U32 R2, R77, 0x1f, RZ ;  /* 0x0000001f4d021819 */ /* 0x000fe200000006ff */
[----:B------:R-:W-:Y:S06]  /*69f0*/  BRA.U !UP0, `(.L_x_119) ;  /* 0x0000000108247547 */ /* 0x000fec000b800000 */
[----:B-1----:R-:W-:Y:S01]  /*6a00*/  IMAD.U32 R5, RZ, RZ, UR51 ;  /* 0x00000033ff057e24 */ /* 0x002fe2000f8e00ff */
[----:B------:R-:W-:Y:S01]  /*6a10*/  MOV R0, UR37 ;  /* 0x0000002500007c02 */ /* 0x000fe20008000f00 */
[----:B------:R-:W-:Y:S03]  /*6a20*/  UIADD3 UR51, UPT, UPT, UR51, 0x1, URZ ;  /* 0x0000000133337890 */ /* 0x000fe6000fffe0ff */
[----:B------:R-:W-:Y:S01]  /*6a30*/  @P1 LEA R5, R5, UR48, 0x3 ;  /* 0x0000003005051c11 */ /* 0x000fe2000f8e18ff */
[----:B------:R-:W-:Y:S04]  /*6a40*/  UISETP.NE.AND UP0, UPT, UR51, 0x4, UPT ;  /* 0x000000043300788c */ /* 0x000fe8000bf05270 */
[----:B------:R-:W-:Y:S01]  /*6a50*/  @P1 VIADD R5, R5, 0x70 ;  /* 0x0000007005051836 */ /* 0x000fe20000000000 */
[----:B------:R-:W-:Y:S04]  /*6a60*/  USEL UR51, UR51, URZ, UP0 ;  /* 0x000000ff33337287 */ /* 0x000fe80008000000 */
[----:B------:R-:W-:Y:S04]  /*6a70*/  @P1 PRMT R0, R0, 0x654, R5 ;  /* 0x0000065400001816 */ /* 0x000fe80000000005 */
[----:B------:R2:W-:Y:S04]  /*6a80*/  @P1 SYNCS.ARRIVE.TRANS64.RED.A1T0 RZ, [R0+URZ], RZ ;  /* 0x000000ff00ff19a7 */ /* 0x0005e800081004ff */
.L_x_119:
[----:B------:R-:W4:Y:S01]  /*6a90*/  @P1 SYNCS.PHASECHK.TRANS64.TRYWAIT P0, [R3+URZ+0x50], R2 ;  /* 0x00005002030015a7 */ /* 0x000f2200080011ff */
[----:B------:R-:W-:Y:S01]  /*6aa0*/  BSSY B1, `(.L_x_120) ;  /* 0x0000016000017945 */ /* 0x000fe20003800000 */
[----:B----4-:R-:W-:Y:S03]  /*6ab0*/  @P1 SEL R89, RZ, 0x1, !P0 ;  /* 0x00000001ff591807 */ /* 0x010fe60004000000 */
[----:B------:R-:W-:Y:S05]  /*6ac0*/  @!P1 BRA `(.L_x_121) ;  /* 0x00000000004c9947 */ /* 0x000fea0003800000 */
[----:B------:R-:W-:Y:S01]  /*6ad0*/  ISETP.NE.AND P0, PT, R89, RZ, PT ;  /* 0x000000ff5900720c */ /* 0x000fe20003f05270 */
[----:B------:R-:W-:Y:S01]  /*6ae0*/  BSSY B0, `(.L_x_122) ;  /* 0x000000b000007945 */ /* 0x000fe20003800000 */
[----:B------:R-:W-:Y:S11]  /*6af0*/  ISETP.NE.AND P1, PT, R90, RZ, PT ;  /* 0x000000ff5a00720c */ /* 0x000ff60003f25270 */
[----:B------:R-:W-:Y:S02]  /*6b00*/  @!UPT UIADD3 URZ, UPT, UPT, URZ, URZ, URZ ;  /* 0x000000fffffff290 */ /* 0x000fe4000fffe0ff */
[C---:B-1----:R-:W-:Y:S01]  /*6b10*/  @P1 IMAD R6, R43.reuse, 0x2000, R80 ;  /* 0x000020002b061824 */ /* 0x042fe200078e0250 */
[C---:B------:R-:W-:Y:S01]  /*6b20*/  @P1 LEA R4, R43.reuse, R78, 0xd ;  /* 0x0000004e2b041211 */ /* 0x040fe200078e68ff */
[C---:B------:R-:W-:Y:S02]  /*6b30*/  @P1 IMAD R5, R43.reuse, 0x2000, R79 ;  /* 0x000020002b051824 */ /* 0x040fe400078e024f */
[----:B------:R-:W-:Y:S01]  /*6b40*/  @P1 IMAD R2, R43, 0x2000, R86 ;  /* 0x000020002b021824 */ /* 0x000fe200078e0256 */
[----:B------:R-:W-:Y:S06]  /*6b50*/  @P0 BRA `(.L_x_123) ;  /* 0x00000000000c0947 */ /* 0x000fec0003800000 */
[----:B--2---:R-:W-:Y:S04]  /*6b60*/  SHF.L.U32 R0, R77, 0x1f, RZ ;  /* 0x0000001f4d007819 */ /* 0x004fe800000006ff */
[----:B------:R-:W1:Y:S02]  /*6b70*/  SYNCS.PHASECHK.TRANS64.TRYWAIT P0, [R3+URZ+0x50], R0 ;  /* 0x00005000030075a7 */ /* 0x000e6400080011ff */
[----:B-1----:R-:W-:Y:S05]  /*6b80*/  @!P0 BRA `(.L_x_124) ;  /* 0x0000002800888947 */ /* 0x002fea0003800000 */
.L_x_123:
[----:B------:R-:W-:Y:S05]  /*6b90*/  BSYNC B0 ;  /* 0x0000000000007941 */ /* 0x000fea0003800000 */
.L_x_122:
[----:B------:R-:W-:Y:S02]  /*6ba0*/  ISETP.NE.AND P0, PT, R90, RZ, PT ;  /* 0x000000ff5a00720c */ /* 0x000fe40003f05270 */
[----:B------:R-:W-:Y:S11]  /*6bb0*/  IADD3 R43, PT, PT, R43, 0x1, RZ ;  /* 0x000000012b2b7810 */ /* 0x000ff60007ffe0ff */
[----:B------:R4:W1:Y:S04]  /*6bc0*/  @P0 LDS.128 R56, [R6] ;  /* 0x0000000006380984 */ /* 0x0008680000000c00 */
[----:B------:R4:W1:Y:S04]  /*6bd0*/  @P0 LDS.128 R52, [R5+0x10] ;  /* 0x0000100005340984 */ /* 0x0008680000000c00 */
[----:B------:R4:W1:Y:S04]  /*6be0*/  @P0 LDS.128 R48, [R4+0x20] ;  /* 0x0000200004300984 */ /* 0x0008680000000c00 */
[----:B------:R4:W1:Y:S02]  /*6bf0*/  @P0 LDS.128 R44, [R2+0x30] ;  /* 0x00003000022c0984 */ /* 0x0008640000000c00 */
.L_x_121:
[----:B------:R-:W-:Y:S05]  /*6c00*/  BSYNC B1 ;  /* 0x0000000000017941 */ /* 0x000fea0003800000 */
.L_x_120:
[----:B-1----:R-:W-:Y:S05]  /*6c10*/  VIADD R3, R34, 0x10 ;  /* 0x0000001022037836 */ /* 0x002fea0000000000 */
[----:B------:R-:W-:Y:S04]  /*6c20*/  SHF.R.U32.HI R3, RZ, 0x15, R3 ;  /* 0x00000015ff037819 */ /* 0x000fe80000011603 */
[----:B------:R-:W-:Y:S11]  /*6c30*/  LOP3.LUT P0, RZ, R3, 0x3, R72, 0x48, !PT ;  /* 0x0000000303ff7812 */ /* 0x000ff60007804848 */
[----:B------:R-:W-:Y:S02]  /*6c40*/  @!UPT UIADD3 URZ, UPT, UPT, URZ, URZ, URZ ;  /* 0x000000fffffff290 */ /* 0x000fe4000fffe0ff */
[----:B------:R-:W-:Y:S05]  /*6c50*/  @!P0 BRA `(.L_x_125) ;  /* 0x0000000000408947 */ /* 0x000fea0003800000 */
[----:B------:R-:W1:Y:S01]  /*6c60*/  LDCU.64 UR8, c[0x4][0x70] ;  /* 0x01000e00ff0877ac */ /* 0x000e620008000a00 */
[----:B------:R-:W-:Y:S01]  /*6c70*/  MOV R3, 0x0 ;  /* 0x0000000000037802 */ /* 0x000fe20000000f00 */
[----:B------:R-:W-:Y:S02]  /*6c80*/  HFMA2 R12, -RZ, RZ, 0, 5.9604644775390625e-08 ;  /* 0x00000001ff0c7431 */ /* 0x000fe400000001ff */
[----:B------:R-:W-:Y:S02]  /*6c90*/  IMAD.MOV.U32 R8, RZ, RZ, 0x192 ;  /* 0x00000192ff087424 */ /* 0x000fe400078e00ff */
[----:B------:R-:W-:Y:S01]  /*6ca0*/  IMAD.MOV.U32 R13, RZ, RZ, RZ ;  /* 0x000000ffff0d7224 */ /* 0x000fe200078e00ff */
[----:B------:R-:W5:Y:S01]  /*6cb0*/  LDCU.64 UR6, c[0x4][0x78] ;  /* 0x01000f00ff0677ac */ /* 0x000f620008000a00 */
[----:B----4-:R-:W4:Y:S01]  /*6cc0*/  LDC.64 R2, c[0x4][R3] ;  /* 0x0100000003027b82 */ /* 0x010f220000000a00 */
[----:B------:R-:W2:Y:S01]  /*6cd0*/  LDCU.64 UR4, c[0x4][0x10] ;  /* 0x01000200ff0477ac */ /* 0x000ea20008000a00 */
[----:B-1----:R-:W-:Y:S01]  /*6ce0*/  MOV R5, UR9 ;  /* 0x0000000900057c02 */ /* 0x002fe20008000f00 */
[----:B------:R-:W-:Y:S01]  /*6cf0*/  IMAD.U32 R4, RZ, RZ, UR8 ;  /* 0x00000008ff047e24 */ /* 0x000fe2000f8e00ff */
[----:B-----5:R-:W-:Y:S01]  /*6d00*/  MOV R7, UR7 ;  /* 0x0000000700077c02 */ /* 0x020fe20008000f00 */
[----:B------:R-:W-:Y:S01]  /*6d10*/  IMAD.U32 R6, RZ, RZ, UR6 ;  /* 0x00000006ff067e24 */ /* 0x000fe2000f8e00ff */
[----:B--2---:R-:W-:Y:S01]  /*6d20*/  MOV R11, UR5 ;  /* 0x00000005000b7c02 */ /* 0x004fe20008000f00 */
[----:B------:R-:W-:Y:S02]  /*6d30*/  IMAD.U32 R10, RZ, RZ, UR4 ;  /* 0x00000004ff0a7e24 */ /* 0x000fe4000f8e00ff */
[----:B------:R-:W-:Y:S07]  /*6d40*/  LEPC R20, `(.L_x_125) ;  /* 0x000000001014794e */ /* 0x000fee0000000000 */
[----:B---34-:R-:W-:Y:S05]  /*6d50*/  CALL.ABS.NOINC R2 ;  /* 0x0000000002007343 */ /* 0x018fea0003c00000 */
.L_x_125:
[----:B------:R-:W-:Y:S01]  /*6d60*/  LOP3.LUT R20, R56, 0xffffe000, RZ, 0xc0, !PT ;  /* 0xffffe00038147812 */ /* 0x000fe200078ec0ff */
[----:B------:R-:W-:Y:S05]  /*6d70*/  WARPSYNC.ALL ;  /* 0x0000000000007948 */ /* 0x000fea0003800000 */
[----:B------:R-:W-:Y:S01]  /*6d80*/  R2UR UR4, R34 ;  /* 0x00000000220472ca */ /* 0x000fe200000e0000 */
[----:B------:R-:W-:Y:S01]  /*6d90*/  IMAD.U32 R92, RZ, RZ, UR51 ;  /* 0x00000033ff5c7e24 */ /* 0x000fe2000f8e00ff */
[----:B------:R-:W-:Y:S01]  /*6da0*/  LOP3.LUT R21, R57, 0xffffe000, RZ, 0xc0, !PT ;  /* 0xffffe00039157812 */ /* 0x000fe200078ec0ff */
[----:B------:R-:W-:Y:S01]  /*6db0*/  IMAD.U32 R91, RZ, RZ, UR37 ;  /* 0x00000025ff5b7e24 */ /* 0x000fe2000f8e00ff */
[----:B------:R-:W-:Y:S01]  /*6dc0*/  LOP3.LUT R40, R59, 0xffffe000, RZ, 0xc0, !PT ;  /* 0xffffe0003b287812 */ /* 0x000fe200078ec0ff */
[----:B------:R-:W-:Y:S01]  /*6dd0*/  BSSY.RECONVERGENT B0, `(.L_x_126) ;  /* 0x000005b000007945 */ /* 0x000fe20003800200 */
[----:B------:R-:W-:Y:S02]  /*6de0*/  LOP3.LUT R41, R52, 0xffffe000, RZ, 0xc0, !PT ;  /* 0xffffe00034297812 */ /* 0x000fe400078ec0ff */
[----:B------:R-:W-:Y:S02]  /*6df0*/  LOP3.LUT R42, R53, 0xffffe000, RZ, 0xc0, !PT ;  /* 0xffffe000352a7812 */ /* 0x000fe400078ec0ff */
[----:B------:R-:W-:Y:S02]  /*6e00*/  ISETP.NE.AND P6, PT, R87, RZ, PT ;  /* 0x000000ff5700720c */ /* 0x000fe40003fc5270 */
[----:B------:R-:W-:Y:S01]  /*6e10*/  ISETP.NE.AND P0, PT, R82, RZ, PT ;  /* 0x000000ff5200720c */ /* 0x000fe20003f05270 */
[----:B----4-:R-:W2:Y:S10]  /*6e20*/  LDTM.x16 R4, tmem[UR4+0x10] ;  /* 0x00001004000479ee */ /* 0x010eb40008240000 */
[----:B------:R-:W-:Y:S02]  /*6e30*/  @P6 LEA R92, R92, UR48, 0x3 ;  /* 0x000000305c5c6c11 */ /* 0x000fe4000f8e18ff */
[----:B------:R-:W-:Y:S03]  /*6e40*/  @P6 SHF.L.U32 R93, R77, 0x1f, RZ ;  /* 0x0000001f4d5d6819 */ /* 0x000fe600000006ff */
[----:B------:R-:W-:Y:S05]  /*6e50*/  @P6 VIADD R92, R92, 0x70 ;  /* 0x000000705c5c6836 */ /* 0x000fea0000000000 */
[----:B------:R-:W-:Y:S02]  /*6e60*/  @P6 PRMT R91, R91, 0x654, R92 ;  /* 0x000006545b5b6816 */ /* 0x000fe4000000005c */
[----:B------:R-:W-:Y:S01]  /*6e70*/  LEA R92, R43, UR48, 0x3 ;  /* 0x000000302b5c7c11 */ /* 0x000fe2000f8e18ff */
[C---:B--2---:R-:W-:Y:S01]  /*6e80*/  FMUL R0, R32.reuse, R4 ;  /* 0x0000000420007220 */ /* 0x044fe20000400000 */
[C---:B------:R-:W-:Y:S01]  /*6e90*/  FMUL R2, R32.reuse, R5 ;  /* 0x0000000520027220 */ /* 0x040fe20000400000 */
[C---:B------:R-:W-:Y:S01]  /*6ea0*/  FMUL R3, R32.reuse, R6 ;  /* 0x0000000620037220 */ /* 0x040fe20000400000 */
[----:B------:R-:W-:Y:S01]  /*6eb0*/  FMUL R7, R32, R7 ;  /* 0x0000000720077220 */ /* 0x000fe20000400000 */
[C---:B------:R-:W-:Y:S01]  /*6ec0*/  FFMA R36, R35.reuse, R20, R0 ;  /* 0x0000001423247223 */ /* 0x040fe20000000000 */
[----:B------:R-:W-:Y:S01]  /*6ed0*/  LOP3.LUT R20, R58, 0xffffe000, RZ, 0xc0, !PT ;  /* 0xffffe0003a147812 */ /* 0x000fe200078ec0ff */
[C---:B------:R-:W-:Y:S01]  /*6ee0*/  FFMA R37, R35.reuse, R21, R2 ;  /* 0x0000001523257223 */ /* 0x040fe20000000002 */
[----:B------:R-:W-:Y:S01]  /*6ef0*/  LOP3.LUT R21, R48, 0xffffe000, RZ, 0xc0, !PT ;  /* 0xffffe00030157812 */ /* 0x000fe200078ec0ff */
[----:B------:R-:W-:Y:S01]  /*6f00*/  FMUL R4, R32, R8 ;  /* 0x0000000820047220 */ /* 0x000fe20000400000 */
[----:B------:R-:W-:Y:S01]  /*6f10*/  F2FP.TF32.F32.PACK_B R36, R36 ;  /* 0x00000024ff24723e */ /* 0x000fe200024050ff */
[C---:B------:R-:W-:Y:S01]  /*6f20*/  FFMA R38, R35.reuse, R20, R3 ;  /* 0x0000001423267223 */ /* 0x040fe20000000003 */
[----:B------:R-:W-:Y:S01]  /*6f30*/  LOP3.LUT R20, R54, 0xffffe000, RZ, 0xc0, !PT ;  /* 0xffffe00036147812 */ /* 0x000fe200078ec0ff */
[----:B------:R-:W-:Y:S01]  /*6f40*/  FFMA R39, R35, R40, R7 ;  /* 0x0000002823277223 */ /* 0x000fe20000000007 */
[----:B------:R-:W-:Y:S01]  /*6f50*/  LOP3.LUT R40, R55, 0xffffe000, RZ, 0xc0, !PT ;  /* 0xffffe00037287812 */ /* 0x000fe200078ec0ff */
[C---:B------:R-:W-:Y:S01]  /*6f60*/  FMUL R5, R32.reuse, R9 ;  /* 0x0000000920057220 */ /* 0x040fe20000400000 */
[C---:B------:R-:W-:Y:S01]  /*6f70*/  FMUL R6, R32.reuse, R10 ;  /* 0x0000000a20067220 */ /* 0x040fe20000400000 */
[C---:B------:R-:W-:Y:S01]  /*6f80*/  FMUL R11, R32.reuse, R11 ;  /* 0x0000000b200b7220 */ /* 0x040fe20000400000 */
[----:B------:R-:W-:Y:S01]  /*6f90*/  F2FP.TF32.F32.PACK_B R37, R37 ;  /* 0x00000025ff25723e */ /* 0x000fe200024050ff */
[C---:B------:R-:W-:Y:S01]  /*6fa0*/  FFMA R4, R35.reuse, R41, R4 ;  /* 0x0000002923047223 */ /* 0x040fe20000000004 */
[----:B------:R-:W-:Y:S01]  /*6fb0*/  F2FP.TF32.F32.PACK_B R38, R38 ;  /* 0x00000026ff26723e */ /* 0x000fe200024050ff */
[C---:B------:R-:W-:Y:S01]  /*6fc0*/  FFMA R5, R35.reuse, R42, R5 ;  /* 0x0000002a23057223 */ /* 0x040fe20000000005 */
[----:B------:R-:W-:Y:S01]  /*6fd0*/  F2FP.TF32.F32.PACK_B R39, R39 ;  /* 0x00000027ff27723e */ /* 0x000fe200024050ff */
[C---:B------:R-:W-:Y:S01]  /*6fe0*/  FFMA R6, R35.reuse, R20, R6 ;  /* 0x0000001423067223 */ /* 0x040fe20000000006 */
[----:B------:R-:W-:Y:S01]  /*6ff0*/  FFMA R7, R35, R40, R11 ;  /* 0x0000002823077223 */ /* 0x000fe2000000000b */
        /* <DEDUP_REMOVED lines=47> */
[----:B------:R-:W-:Y:S02]  /*72f0*/  UIADD3 UR8, UP0, UPT, UR52, 0x680, URZ ;  /* 0x0000068034087890 */ /* 0x000fe4000ff1e0ff */
[----:B------:R-:W-:Y:S02]  /*7300*/  UIADD3 UR5, UPT, UPT, UR41, 0x10, URZ ;  /* 0x0000001029057890 */ /* 0x000fe4000fffe0ff */
[----:B------:R-:W-:Y:S02]  /*7310*/  UIADD3 UR4, UPT, UPT, UR48, 0x2200, URZ ;  /* 0x0000220030047890 */ /* 0x000fe4000fffe0ff */
[----:B------:R-:W-:Y:S01]  /*7320*/  UIADD3.X UR9, UPT, UPT, URZ, UR53, URZ, UP0, !UPT ;  /* 0x00000035ff097290 */ /* 0x000fe200087fe4ff */
[----:B------:R-:W-:Y:S01]  /*7330*/  UMOV UR6, UR42 ;  /* 0x0000002a00067c82 */ /* 0x000fe20008000000 */
[----:B------:R-:W-:Y:S07]  /*7340*/  UMOV UR7, UR36 ;  /* 0x0000002400077c82 */ /* 0x000fee0008000000 */
[----:B------:R2:W-:Y:S01]  /*7350*/  UTMASTG.3D [UR4], [UR8] ;  /* 0x00000004080073b5 */ /* 0x0005e20008010000 */
[----:B------:R0:W-:Y:S01]  /*7360*/  UTMACMDFLUSH ;  /* 0x00000000000079b7 */ /* 0x0001e20000000000 */
[----:B--2---:R-:W-:Y:S04]  /*7370*/  DEPBAR.LE SB0, 0x1 ;  /* 0x000080400000791a */ /* 0x004fe80000000000 */
.L_x_127:
[----:B------:R-:W-:Y:S05]  /*7380*/  BSYNC.RECONVERGENT B0 ;  /* 0x0000000000007941 */ /* 0x000fea0003800200 */
.L_x_126:
[----:B------:R-:W-:Y:S01]  /*7390*/  BAR.SYNC.DEFER_BLOCKING 0x1, 0x80 ;  /* 0x0042000000007b1d */ /* 0x000fe20000010000 */
[----:B------:R-:W-:Y:S04]  /*73a0*/  UIADD3 UR40, UPT, UPT, UR51, 0x1, URZ ;  /* 0x0000000133287890 */ /* 0x000fe8000fffe0ff */
[----:B------:R-:W-:Y:S04]  /*73b0*/  UISETP.NE.AND UP0, UPT, UR40, 0x4, UPT ;  /* 0x000000042800788c */ /* 0x000fe8000bf05270 */
[----:B------:R-:W-:Y:S01]  /*73c0*/  USEL UR40, UR40, URZ, UP0 ;  /* 0x000000ff28287287 */ /* 0x000fe20008000000 */
[----:B------:R2:W-:Y:S01]  /*73d0*/  @P6 SYNCS.ARRIVE.TRANS64.RED.A1T0 RZ, [R91+URZ], RZ ;  /* 0x000000ff5bff69a7 */ /* 0x0005e200081004ff */
[----:B------:R-:W-:Y:S01]  /*73e0*/  BSSY B1, `(.L_x_128) ;  /* 0x0000017000017945 */ /* 0x000fe20003800000 */
[----:B------:R-:W4:Y:S02]  /*73f0*/  @P6 SYNCS.PHASECHK.TRANS64.TRYWAIT P0, [R92+URZ+0x50], R93 ;  /* 0x0000505d5c0065a7 */ /* 0x000f2400080011ff */
[----:B----4-:R-:W-:Y:S01]  /*7400*/  @P6 SEL R89, RZ, 0x1, !P0 ;  /* 0x00000001ff596807 */ /* 0x010fe20004000000 */
[----:B--2---:R-:W-:Y:S06]  /*7410*/  @!P6 BRA `(.L_x_129) ;  /* 0x00000000004ce947 */ /* 0x004fec0003800000 */
        /* <DEDUP_REMOVED lines=9> */
[----:B------:R-:W-:Y:S04]  /*74b0*/  SHF.L.U32 R5, R77, 0x1f, RZ ;  /* 0x0000001f4d057819 */ /* 0x000fe800000006ff */
[----:B------:R-:W1:Y:S02]  /*74c0*/  SYNCS.PHASECHK.TRANS64.TRYWAIT P0, [R92+URZ+0x50], R5 ;  /* 0x000050055c0075a7 */ /* 0x000e6400080011ff */
[----:B-1----:R-:W-:Y:S05]  /*74d0*/  @!P0 BRA `(.L_x_132) ;  /* 0x0000002000488947 */ /* 0x002fea0003800000 */
.L_x_131:
[----:B------:R-:W-:Y:S05]  /*74e0*/  BSYNC B0 ;  /* 0x0000000000007941 */ /* 0x000fea0003800000 */
.L_x_130:
[----:B------:R-:W-:Y:S02]  /*74f0*/  ISETP.NE.AND P0, PT, R90, RZ, PT ;  /* 0x000000ff5a00720c */ /* 0x000fe40003f05270 */
[----:B------:R-:W-:Y:S11]  /*7500*/  IADD3 R43, PT, PT, R43, 0x1, RZ ;  /* 0x000000012b2b7810 */ /* 0x000ff60007ffe0ff */
[----:B------:R2:W4:Y:S04]  /*7510*/  @P0 LDS.128 R56, [R4] ;  /* 0x0000000004380984 */ /* 0x0005280000000c00 */
[----:B------:R2:W1:Y:S04]  /*7520*/  @P0 LDS.128 R52, [R3+0x10] ;  /* 0x0000100003340984 */ /* 0x0004680000000c00 */
[----:B------:R2:W1:Y:S04]  /*7530*/  @P0 LDS.128 R48, [R2+0x20] ;  /* 0x0000200002300984 */ /* 0x0004680000000c00 */
[----:B------:R2:W1:Y:S02]  /*7540*/  @P0 LDS.128 R44, [R0+0x30] ;  /* 0x00003000002c0984 */ /* 0x0004640000000c00 */
.L_x_129:
[----:B------:R-:W-:Y:S05]  /*7550*/  BSYNC B1 ;  /* 0x0000000000017941 */ /* 0x000fea0003800000 */
.L_x_128:
[----:B--2---:R-:W-:Y:S05]  /*7560*/  VIADD R3, R34, 0x20 ;  /* 0x0000002022037836 */ /* 0x004fea0000000000 */
[----:B------:R-:W-:Y:S04]  /*7570*/  SHF.R.U32.HI R3, RZ, 0x15, R3 ;  /* 0x00000015ff037819 */ /* 0x000fe80000011603 */
[----:B------:R-:W-:Y:S11]  /*7580*/  LOP3.LUT P0, RZ, R3, 0x3, R72, 0x48, !PT ;  /* 0x0000000303ff7812 */ /* 0x000ff60007804848 */
[----:B------:R-:W-:Y:S02]  /*7590*/  @!UPT UIADD3 URZ, UPT, UPT, URZ, URZ, URZ ;  /* 0x000000fffffff290 */ /* 0x000fe4000fffe0ff */
[----:B------:R-:W-:Y:S05]  /*75a0*/  @!P0 BRA `(.L_x_133) ;  /* 0x0000000000408947 */ /* 0x000fea0003800000 */
[----:B------:R-:W2:Y:S01]  /*75b0*/  LDCU.64 UR8, c[0x4][0x70] ;  /* 0x01000e00ff0877ac */ /* 0x000ea20008000a00 */
[----:B------:R-:W-:Y:S01]  /*75c0*/  MOV R3, 0x0 ;  /* 0x0000000000037802 */ /* 0x000fe20000000f00 */
[----:B-1----:R-:W-:Y:S02]  /*75d0*/  HFMA2 R12, -RZ, RZ, 0, 5.9604644775390625e-08 ;  /* 0x00000001ff0c7431 */ /* 0x002fe400000001ff */
[----:B------:R-:W-:Y:S02]  /*75e0*/  IMAD.MOV.U32 R8, RZ, RZ, 0x192 ;  /* 0x00000192ff087424 */ /* 0x000fe400078e00ff */
[----:B------:R-:W-:Y:S01]  /*75f0*/  IMAD.MOV.U32 R13, RZ, RZ, RZ ;  /* 0x000000ffff0d7224 */ /* 0x000fe200078e00ff */
[----:B------:R-:W1:Y:S01]  /*7600*/  LDCU.64 UR6, c[0x4][0x78] ;  /* 0x01000f00ff0677ac */ /* 0x000e620008000a00 */
[----:B------:R-:W3:Y:S01]  /*7610*/  LDC.64 R2, c[0x4][R3] ;  /* 0x0100000003027b82 */ /* 0x000ee20000000a00 */
[----:B------:R-:W5:Y:S01]  /*7620*/  LDCU.64 UR4, c[0x4][0x10] ;  /* 0x01000200ff0477ac */ /* 0x000f620008000a00 */
[----:B--2---:R-:W-:Y:S01]  /*7630*/  MOV R5, UR9 ;  /* 0x0000000900057c02 */ /* 0x004fe20008000f00 */
[----:B------:R-:W-:Y:S01]  /*7640*/  IMAD.U32 R4, RZ, RZ, UR8 ;  /* 0x00000008ff047e24 */ /* 0x000fe2000f8e00ff */
[----:B-1----:R-:W-:Y:S01]  /*7650*/  MOV R7, UR7 ;  /* 0x0000000700077c02 */ /* 0x002fe20008000f00 */
[----:B------:R-:W-:Y:S01]  /*7660*/  IMAD.U32 R6, RZ, RZ, UR6 ;  /* 0x00000006ff067e24 */ /* 0x000fe2000f8e00ff */
[----:B-----5:R-:W-:Y:S01]  /*7670*/  MOV R11, UR5 ;  /* 0x00000005000b7c02 */ /* 0x020fe20008000f00 */
[----:B------:R-:W-:Y:S02]  /*7680*/  IMAD.U32 R10, RZ, RZ, UR4 ;  /* 0x00000004ff0a7e24 */ /* 0x000fe4000f8e00ff */
[----:B------:R-:W-:Y:S07]  /*7690*/  LEPC R20, `(.L_x_133) ;  /* 0x000000001014794e */ /* 0x000fee0000000000 */
[----:B---34-:R-:W-:Y:S05]  /*76a0*/  CALL.ABS.NOINC R2 ;  /* 0x0000000002007343 */ /* 0x018fea0003c00000 */
.L_x_133:
[----:B----4-:R-:W-:Y:S01]  /*76b0*/  LOP3.LUT R20, R56, 0xffffe000, RZ, 0xc0, !PT ;  /* 0xffffe00038147812 */ /* 0x010fe200078ec0ff */
[----:B------:R-:W-:Y:S05]  /*76c0*/  WARPSYNC.ALL ;  /* 0x0000000000007948 */ /* 0x000fea0003800000 */
[----:B------:R-:W-:Y:S01]  /*76d0*/  R2UR UR4, R34 ;  /* 0x00000000220472ca */ /* 0x000fe200000e0000 */
[----:B-1----:R-:W-:Y:S01]  /*76e0*/  IMAD.U32 R92, RZ, RZ, UR40 ;  /* 0x00000028ff5c7e24 */ /* 0x002fe2000f8e00ff */
        /* <DEDUP_REMOVED lines=8> */
[----:B------:R-:W1:Y:S10]  /*7770*/  LDTM.x16 R4, tmem[UR4+0x20] ;  /* 0x00002004000479ee */ /* 0x000e740008240000 */
[----:B------:R-:W-:Y:S02]  /*7780*/  @P6 LEA R92, R92, UR48, 0x3 ;  /* 0x000000305c5c6c11 */ /* 0x000fe4000f8e18ff */
[----:B------:R-:W-:Y:S03]  /*7790*/  @P6 SHF.L.U32 R93, R77, 0x1f, RZ ;  /* 0x0000001f4d5d6819 */ /* 0x000fe600000006ff */
[----:B------:R-:W-:Y:S05]  /*77a0*/  @P6 VIADD R92, R92, 0x70 ;  /* 0x000000705c5c6836 */ /* 0x000fea0000000000 */
[----:B------:R-:W-:Y:S02]  /*77b0*/  @P6 PRMT R91, R91, 0x654, R92 ;  /* 0x000006545b5b6816 */ /* 0x000fe4000000005c */
[----:B------:R-:W-:Y:S01]  /*77c0*/  LEA R92, R43, UR48, 0x3 ;  /* 0x000000302b5c7c11 */ /* 0x000fe2000f8e18ff */
[C---:B-1----:R-:W-:Y:S01]  /*77d0*/  FMUL R0, R32.reuse, R4 ;  /* 0x0000000420007220 */ /* 0x042fe20000400000 */
        /* <DEDUP_REMOVED lines=79> */
.L_x_135:
[----:B------:R-:W-:Y:S05]  /*7cd0*/  BSYNC.RECONVERGENT B0 ;  /* 0x0000000000007941 */ /* 0x000fea0003800200 */
.L_x_134:
        /* <DEDUP_REMOVED lines=13> */
[C---:B------:R-:W-:Y:S01]  /*7db0*/  @P1 IMAD R3, R43.reuse, 0x2000, R80 ;  /* 0x000020002b031824 */ /* 0x040fe200078e0250 */
[C---:B------:R-:W-:Y:S01]  /*7dc0*/  @P1 LEA R0, R43.reuse, R78, 0xd ;  /* 0x0000004e2b001211 */ /* 0x040fe200078e68ff */
[C---:B------:R-:W-:Y:S02]  /*7dd0*/  @P1 IMAD R2, R43.reuse, 0x2000, R79 ;  /* 0x000020002b021824 */ /* 0x040fe400078e024f */
[----:B------:R-:W-:Y:S01]  /*7de0*/  @P1 IMAD R43, R43, 0x2000, R86 ;  /* 0x000020002b2b1824 */ /* 0x000fe200078e0256 */
[----:B------:R-:W-:Y:S06]  /*7df0*/  @P0 BRA `(.L_x_139) ;  /* 0x00000000000c0947 */ /* 0x000fec0003800000 */
[----:B-1----:R-:W-:Y:S04]  /*7e00*/  SHF.L.U32 R5, R77, 0x1f, RZ ;  /* 0x0000001f4d057819 */ /* 0x002fe800000006ff */
[----:B------:R-:W1:Y:S02]  /*7e10*/  SYNCS.PHASECHK.TRANS64.TRYWAIT P0, [R92+URZ+0x50], R5 ;  /* 0x000050055c0075a7 */ /* 0x000e6400080011ff */
[----:B-1----:R-:W-:Y:S05]  /*7e20*/  @!P0 BRA `(.L_x_140) ;  /* 0x0000001800088947 */ /* 0x002fea0003800000 */
.L_x_139:
[----:B------:R-:W-:Y:S05]  /*7e30*/  BSYNC B0 ;  /* 0x0000000000007941 */ /* 0x000fea0003800000 */
.L_x_138:
[----:B------:R-:W-:Y:S11]  /*7e40*/  ISETP.NE.AND P0, PT, R90, RZ, PT ;  /* 0x000000ff5a00720c */ /* 0x000ff60003f05270 */
[----:B------:R-:W-:Y:S02]  /*7e50*/  @!UPT UIADD3 URZ, UPT, UPT, URZ, URZ, URZ ;  /* 0x000000fffffff290 */ /* 0x000fe4000fffe0ff */
[----:B------:R2:W4:Y:S04]  /*7e60*/  @P0 LDS.128 R56, [R3] ;  /* 0x0000000003380984 */ /* 0x0005280000000c00 */
[----:B------:R2:W1:Y:S04]  /*7e70*/  @P0 LDS.128 R52, [R2+0x10] ;  /* 0x0000100002340984 */ /* 0x0004680000000c00 */
[----:B------:R2:W1:Y:S04]  /*7e80*/  @P0 LDS.128 R48, [R0+0x20] ;  /* 0x0000200000300984 */ /* 0x0004680000000c00 */
[----:B------:R2:W1:Y:S02]  /*7e90*/  @P0 LDS.128 R44, [R43+0x30] ;  /* 0x000030002b2c0984 */ /* 0x0004640000000c00 */
.L_x_137:
[----:B------:R-:W-:Y:S05]  /*7ea0*/  BSYNC B1 ;  /* 0x0000000000017941 */ /* 0x000fea0003800000 */
.L_x_136:
        /* <DEDUP_REMOVED lines=21> */
.L_x_141:
[----:B------:R-:W-:Y:S01]  /*8000*/  ISETP.NE.AND P0, PT, R82, RZ, PT ;  /* 0x000000ff5200720c */ /* 0x000fe20003f05270 */
[----:B------:R-:W-:Y:S05]  /*8010*/  WARPSYNC.ALL ;  /* 0x0000000000007948 */ /* 0x000fea0003800000 */
[----:B------:R-:W-:Y:S01]  /*8020*/  R2UR UR4, R34 ;  /* 0x00000000220472ca */ /* 0x000fe200000e0000 */
[----:B------:R-:W-:Y:S01]  /*8030*/  VIADD R88, R88, 0xe0 ;  /* 0x000000e058587836 */ /* 0x000fe20000000000 */
[----:B----4-:R-:W-:Y:S01]  /*8040*/  LOP3.LUT R0, R56, 0xffffe000, RZ, 0xc0, !PT ;  /* 0xffffe00038007812 */ /* 0x010fe200078ec0ff */
[----:B------:R-:W-:Y:S01]  /*8050*/  BSSY.RECONVERGENT B0, `(.L_x_142) ;  /* 0x0000059000007945 */ /* 0x000fe20003800200 */
[----:B------:R-:W-:Y:S02]  /*8060*/  LOP3.LUT R2, R57, 0xffffe000, RZ, 0xc0, !PT ;  /* 0xffffe00039027812 */ /* 0x000fe400078ec0ff */
[----:B------:R-:W-:Y:S02]  /*8070*/  LOP3.LUT R3, R58, 0xffffe000, RZ, 0xc0, !PT ;  /* 0xffffe0003a037812 */ /* 0x000fe400078ec0ff */
[----:B------:R-:W-:Y:S02]  /*8080*/  LOP3.LUT R20, R59, 0xffffe000, RZ, 0xc0, !PT ;  /* 0xffffe0003b147812 */ /* 0x000fe400078ec0ff */
[----:B-1----:R-:W-:Y:S02]  /*8090*/  LOP3.LUT R21, R52, 0xffffe000, RZ, 0xc0, !PT ;  /* 0xffffe00034157812 */ /* 0x002fe400078ec0ff */
[----:B------:R-:W-:Y:S01]  /*80a0*/  LOP3.LUT R36, R53, 0xffffe000, RZ, 0xc0, !PT ;  /* 0xffffe00035247812 */ /* 0x000fe200078ec0ff */
[----:B------:R-:W1:Y:S01]  /*80b0*/  LDTM.x16 R4, tmem[UR4+0x30] ;  /* 0x00003004000479ee */ /* 0x000e620008240000 */
[----:B------:R-:W-:Y:S01]  /*80c0*/  LOP3.LUT R37, R54, 0xffffe000, RZ, 0xc0, !PT ;  /* 0xffffe00036257812 */ /* 0x000fe200078ec0ff */
[----:B------:R-:W-:Y:S01]  /*80d0*/  NOP ;  /* 0x0000000000007918 */ /* 0x000fe20000000000 */
[----:B------:R-:W-:Y:S02]  /*80e0*/  LOP3.LUT R38, R55, 0xffffe000, RZ, 0xc0, !PT ;  /* 0xffffe00037267812 */ /* 0x000fe400078ec0ff */
[----:B------:R-:W-:Y:S02]  /*80f0*/  LOP3.LUT R88, R88, 0xfefffff8, RZ, 0xc0, !PT ;  /* 0xfefffff858587812 */ /* 0x000fe400078ec0ff */
[----:B------:R-:W-:Y:S02]  /*8100*/  LOP3.LUT R39, R48, 0xffffe000, RZ, 0xc0, !PT ;  /* 0xffffe00030277812 */ /* 0x000fe400078ec0ff */
[----:B------:R-:W-:Y:S01]  /*8110*/  LOP3.LUT R40, R49, 0xffffe000, RZ, 0xc0, !PT ;  /* 0xffffe00031287812 */ /* 0x000fe200078ec0ff */
[----:B-1----:R1:W-:Y:S01]  /*8120*/  SYNCS.ARRIVE.TRANS64.RED.A1T0 RZ, [R88+URZ], RZ ;  /* 0x000000ff58ff79a7 */ /* 0x0023e200081004ff */
[----:B------:R-:W-:Y:S02]  /*8130*/  LOP3.LUT R41, R50, 0xffffe000, RZ, 0xc0, !PT ;  /* 0xffffe00032297812 */ /* 0x000fe400078ec0ff */
[----:B------:R-:W-:Y:S02]  /*8140*/  LOP3.LUT R42, R51, 0xffffe000, RZ, 0xc0, !PT ;  /* 0xffffe000332a7812 */ /* 0x000fe400078ec0ff */
[----:B------:R-:W-:Y:S02]  /*8150*/  LOP3.LUT R43, R44, 0xffffe000, RZ, 0xc0, !PT ;  /* 0xffffe0002c2b7812 */ /* 0x000fe400078ec0ff */
[----:B------:R-:W-:Y:S02]  /*8160*/  LOP3.LUT R44, R45, 0xffffe000, RZ, 0xc0, !PT ;  /* 0xffffe0002d2c7812 */ /* 0x000fe400078ec0ff */
[----:B------:R-:W-:Y:S02]  /*8170*/  LOP3.LUT R45, R46, 0xffffe000, RZ, 0xc0, !PT ;  /* 0xffffe0002e2d7812 */ /* 0x000fe400078ec0ff */
[----:B------:R-:W-:Y:S01]  /*8180*/  LOP3.LUT R46, R47, 0xffffe000, RZ, 0xc0, !PT ;  /* 0xffffe0002f2e7812 */ /* 0x000fe200078ec0ff */
[C---:B------:R-:W-:Y:S01]  /*8190*/  FMUL R4, R32.reuse, R4 ;  /* 0x0000000420047220 */ /* 0x040fe20000400000 */
[C---:B------:R-:W-:Y:S01]  /*81a0*/  FMUL R5, R32.reuse, R5 ;  /* 0x0000000520057220 */ /* 0x040fe20000400000 */
[C---:B------:R-:W-:Y:S01]  /*81b0*/  FMUL R6, R32.reuse, R6 ;  /* 0x0000000620067220 */ /* 0x040fe20000400000 */
[C---:B------:R-:W-:Y:S01]  /*81c0*/  FMUL R7, R32.reuse, R7 ;  /* 0x0000000720077220 */ /* 0x040fe20000400000 */
[C---:B------:R-:W-:Y:S01]  /*81d0*/  FFMA R4, R35.reuse, R0, R4 ;  /* 0x0000000023047223 */ /* 0x040fe20000000004 */
[C---:B------:R-:W-:Y:S01]  /*81e0*/  FFMA R5, R35.reuse, R2, R5 ;  /* 0x0000000223057223 */ /* 0x040fe20000000005 */
[C---:B------:R-:W-:Y:S01]  /*81f0*/  FFMA R6, R35.reuse, R3, R6 ;  /* 0x0000000323067223 */ /* 0x040fe20000000006 */
[C---:B------:R-:W-:Y:S01]  /*8200*/  FFMA R7, R35.reuse, R20, R7 ;  /* 0x0000001423077223 */ /* 0x040fe20000000007 */
[C---:B------:R-:W-:Y:S01]  /*8210*/  FMUL R8, R32.reuse, R8 ;  /* 0x0000000820087220 */ /* 0x040fe20000400000 */
        /* <DEDUP_REMOVED lines=9> */
[----:B------:R-:W-:Y:S01]  /*82b0*/  F2FP.TF32.F32.PACK_B R7, R7 ;  /* 0x00000007ff07723e */ /* 0x000fe200024050ff */
[C---:B------:R-:W-:Y:S01]  /*82c0*/  FFMA R11, R35.reuse, R38, R11 ;  /* 0x00000026230b7223 */ /* 0x040fe2000000000b */
[C---:B------:R-:W-:Y:S01]  /*82d0*/  FMUL R12, R32.reuse, R12 ;  /* 0x0000000c200c7220 */ /* 0x040fe20000400000 */
[----:B------:R-:W-:Y:S01]  /*82e0*/  F2FP.TF32.F32.PACK_B R8, R8 ;  /* 0x00000008ff08723e */ /* 0x000fe200024050ff */
[C---:B------:R-:W-:Y:S01]  /*82f0*/  FMUL R13, R32.reuse, R13 ;  /* 0x0000000d200d7220 */ /* 0x040fe20000400000 */
[----:B------:R1:W-:Y:S01]  /*8300*/  STS.128 [R80+0x6000], R4 ;  /* 0x0060000450007388 */ /* 0x0003e20000000c00 */
        /* <DEDUP_REMOVED lines=8> */
[C---:B------:R-:W-:Y:S01]  /*8390*/  FFMA R15, R35.reuse, R42, R15 ;  /* 0x0000002a230f7223 */ /* 0x040fe2000000000f */
[C---:B------:R-:W-:Y:S01]  /*83a0*/  FMUL R16, R32.reuse, R16 ;  /* 0x0000001020107220 */ /* 0x040fe20000400000 */
[----:B------:R-:W-:Y:S01]  /*83b0*/  F2FP.TF32.F32.PACK_B R12, R12 ;  /* 0x0000000cff0c723e */ /* 0x000fe200024050ff */
[----:B------:R1:W-:Y:S01]  /*83c0*/  STS.128 [R79+0x6010], R8 ;  /* 0x006010084f007388 */ /* 0x0003e20000000c00 */
[C---:B------:R-:W-:Y:S01]  /*83d0*/  FMUL R17, R32.reuse, R17 ;  /* 0x0000001120117220 */ /* 0x040fe20000400000 */
[C---:B------:R-:W-:Y:S01]  /*83e0*/  FMUL R18, R32.reuse, R18 ;  /* 0x0000001220127220 */ /* 0x040fe20000400000 */
[----:B------:R-:W-:Y:S01]  /*83f0*/  FMUL R19, R32, R19 ;  /* 0x0000001320137220 */ /* 0x000fe20000400000 */
[----:B------:R-:W-:Y:S01]  /*8400*/  F2FP.TF32.F32.PACK_B R13, R13 ;  /* 0x0000000dff0d723e */ /* 0x000fe200024050ff */
[C---:B------:R-:W-:Y:S01]  /*8410*/  FFMA R16, R35.reuse, R43, R16 ;  /* 0x0000002b23107223 */ /* 0x040fe20000000010 */
[----:B------:R-:W-:Y:S01]  /*8420*/  F2FP.TF32.F32.PACK_B R14, R14 ;  /* 0x0000000eff0e723e */ /* 0x000fe200024050ff */
[C---:B------:R-:W-:Y:S01]  /*8430*/  FFMA R17, R35.reuse, R44, R17 ;  /* 0x0000002c23117223 */ /* 0x040fe20000000011 */
[----:B------:R-:W-:Y:S01]  /*8440*/  F2FP.TF32.F32.PACK_B R15, R15 ;  /* 0x0000000fff0f723e */ /* 0x000fe200024050ff */
[C---:B------:R-:W-:Y:S01]  /*8450*/  FFMA R18, R35.reuse, R45, R18 ;  /* 0x0000002d23127223 */ /* 0x040fe20000000012 */
[----:B------:R-:W-:Y:S01]  /*8460*/  FFMA R19, R35, R46, R19 ;  /* 0x0000002e23137223 */ /* 0x000fe20000000013 */
[----:B------:R-:W-:Y:S02]  /*8470*/  F2FP.TF32.F32.PACK_B R16, R16 ;  /* 0x00000010ff10723e */ /* 0x000fe400024050ff */
[----:B------:R1:W-:Y:S01]  /*8480*/  STS.128 [R78+0x6020], R12 ;  /* 0x0060200c4e007388 */ /* 0x0003e20000000c00 */
[----:B------:R-:W-:Y:S02]  /*8490*/  F2FP.TF32.F32.PACK_B R17, R17 ;  /* 0x00000011ff11723e */ /* 0x000fe400024050ff */
        /* <DEDUP_REMOVED lines=20> */
.L_x_143:
[----:B------:R-:W-:Y:S05]  /*85e0*/  BSYNC.RECONVERGENT B0 ;  /* 0x0000000000007941 */ /* 0x000fea0003800200 */
.L_x_142:
[----:B------:R-:W-:Y:S01]  /*85f0*/  BAR.SYNC.DEFER_BLOCKING 0x1, 0x80 ;  /* 0x0042000000007b1d */ /* 0x000fe20000010000 */
[----:B------:R-:W-:Y:S01]  /*8600*/  UISETP.NE.AND UP0, UPT, UR49, -0x4, UPT ;  /* 0xfffffffc3100788c */ /* 0x000fe2000bf05270 */
[----:B------:R-:W-:Y:S08]  /*8610*/  IADD3 R0, PT, PT, R30, 0x1, RZ ;  /* 0x000000011e007810 */ /* 0x000ff00007ffe0ff */
[----:B------:R-:W-:Y:S05]  /*8620*/  BRA.U !UP0, `(.L_x_144) ;  /* 0x0000000108287547 */ /* 0x000fea000b800000 */
[----:B------:R-:W-:Y:S01]  /*8630*/  ISETP.NE.AND P0, PT, R87, RZ, PT ;  /* 0x000000ff5700720c */ /* 0x000fe20003f05270 */
[----:B------:R-:W-:Y:S01]  /*8640*/  IMAD.U32 R3, RZ, RZ, UR51 ;  /* 0x00000033ff037e24 */ /* 0x000fe2000f8e00ff */
[----:B------:R-:W-:Y:S01]  /*8650*/  UIADD3 UR51, UPT, UPT, UR51, 0x1, URZ ;  /* 0x0000000133337890 */ /* 0x000fe2000fffe0ff */
[----:B------:R-:W-:Y:S03]  /*8660*/  IMAD.U32 R2, RZ, RZ, UR37 ;  /* 0x00000025ff027e24 */ /* 0x000fe6000f8e00ff */
[----:B------:R-:W-:Y:S04]  /*8670*/  UISETP.NE.AND UP0, UPT, UR51, 0x4, UPT ;  /* 0x000000043300788c */ /* 0x000fe8000bf05270 */
[----:B------:R-:W-:Y:S03]  /*8680*/  USEL UR51, UR51, URZ, UP0 ;  /* 0x000000ff33337287 */ /* 0x000fe60008000000 */
[----:B------:R-:W-:Y:S05]  /*8690*/  @P0 LEA R3, R3, UR48, 0x3 ;  /* 0x0000003003030c11 */ /* 0x000fea000f8e18ff */
[----:B------:R-:W-:Y:S05]  /*86a0*/  @P0 VIADD R3, R3, 0x70 ;  /* 0x0000007003030836 */ /* 0x000fea0000000000 */
[----:B------:R-:W-:Y:S04]  /*86b0*/  @P0 PRMT R2, R2, 0x654, R3 ;  /* 0x0000065402020816 */ /* 0x000fe80000000003 */
[----:B------:R2:W-:Y:S03]  /*86c0*/  @P0 SYNCS.ARRIVE.TRANS64.RED.A1T0 RZ, [R2+URZ], RZ ;  /* 0x000000ff02ff09a7 */ /* 0x0005e600081004ff */
.L_x_144:
[----:B------:R-:W-:Y:S01]  /*86d0*/  ISETP.NE.AND P2, PT, R83, RZ, PT ;  /* 0x000000ff5300720c */ /* 0x000fe20003f45270 */
[----:B------:R-:W-:Y:S01]  /*86e0*/  UIADD3 UR49, UPT, UPT, UR49, 0x4, URZ ;  /* 0x0000000431317890 */ /* 0x000fe2000fffe0ff */
[----:B------:R-:W-:Y:S01]  /*86f0*/  ISETP.NE.AND P0, PT, R85, 0x2, PT ;  /* 0x000000025500780c */ /* 0x000fe20003f05270 */
[----:B------:R-:W-:Y:S01]  /*8700*/  IMAD.IADD R20, R29, 0x1, R66 ;  /* 0x000000011d147824 */ /* 0x000fe200078e0242 */
[----:B------:R-:W-:Y:S01]  /*8710*/  ISETP.NE.AND P1, PT, R0, 0x4, PT ;  /* 0x000000040000780c */ /* 0x000fe20003f25270 */
[----:B------:R-:W-:Y:S01]  /*8720*/  IMAD.IADD R21, R31, 0x1, R68 ;  /* 0x000000011f157824 */ /* 0x000fe200078e0244 */
[----:B--2---:R-:W-:Y:S02]  /*8730*/  SEL R2, RZ, 0x1, P0 ;  /* 0x00000001ff027807 */ /* 0x004fe40000000000 */
[----:B------:R-:W-:Y:S02]  /*8740*/  SEL R3, RZ, 0x1, P1 ;  /* 0x00000001ff037807 */ /* 0x000fe40000800000 */
[----:B------:R-:W-:Y:S02]  /*8750*/  LOP3.LUT R75, R75, R2, RZ, 0x3c, !PT ;  /* 0x000000024b4b7212 */ /* 0x000fe400078e3cff */
[----:B------:R-:W-:Y:S02]  /*8760*/  LOP3.LUT R76, R76, R3, RZ, 0x3c, !PT ;  /* 0x000000034c4c7212 */ /* 0x000fe400078e3cff */
[----:B------:R-:W-:Y:S02]  /*8770*/  @P2 R2UR UR36, R74 ;  /* 0x000000004a2422ca */ /* 0x000fe400000e0000 */
[----:B------:R-:W-:Y:S02]  /*8780*/  SEL R85, R85, RZ, P0 ;  /* 0x000000ff55557207 */ /* 0x000fe40000000000 */
[----:B------:R-:W-:Y:S01]  /*8790*/  SEL R30, R0, RZ, P1 ;  /* 0x000000ff001e7207 */ /* 0x000fe20000800000 */
[----:B------:R-:W-:Y:S10]  /*87a0*/  @P2 BRA `(.L_x_145) ;  /* 0xffffffcc00542947 */ /* 0x000ff4000383ffff */
[----:B------:R-:W-:-:S09]  /*87b0*/  UISETP.NE.AND UP0, UPT, UR50, URZ, UPT ;  /* 0x000000ff3200728c */ /* 0x000fd2000bf05270 */
[----:B------:R-:W-:Y:S05]  /*87c0*/  BRA.U !UP0, `(.L_x_146) ;  /* 0x0000000108487547 */ /* 0x000fea000b800000 */
[----:B------:R-:W2:Y:S02]  /*87d0*/  LDCU.64 UR4, c[0x0][0x890] ;  /* 0x00011200ff0477ac */ /* 0x000ea40008000a00 */
[----:B--2---:R-:W-:-:S04]  /*87e0*/  UISETP.NE.U32.AND UP0, UPT, UR4, URZ, UPT ;  /* 0x000000ff0400728c */ /* 0x004fc8000bf05070 */
[----:B------:R-:W-:-:S09]  /*87f0*/  UISETP.NE.AND.EX UP0, UPT, UR5, URZ, UPT, UP0 ;  /* 0x000000ff0500728c */ /* 0x000fd2000bf05300 */
[----:B------:R-:W-:Y:S05]  /*8800*/  BRA.U UP0, `(.L_x_147) ;  /* 0x00000001000c7547 */ /* 0x000fea000b800000 */
[----:B------:R-:W-:-:S13]  /*8810*/  FSETP.NEU.AND P0, PT, R35, RZ, PT ;  /* 0x000000ff2300720b */ /* 0x000fda0003f0d000 */
[----:B------:R-:W-:Y:S05]  /*8820*/  @!P0 EXIT ;  /* 0x000000000000894d */ /* 0x000fea0003800000 */
[----:B------:R-:W-:Y:S05]  /*8830*/  BRA `(.L_x_146) ;  /* 0x00000000002c7947 */ /* 0x000fea0003800000 */
.L_x_147:
[----:B------:R-:W-:Y:S01]  /*8840*/  ISETP.NE.AND P0, PT, R84, RZ, PT ;  /* 0x000000ff5400720c */ /* 0x000fe20003f05270 */
[----:B------:R-:W-:-:S12]  /*8850*/  BSSY.RECONVERGENT B0, `(.L_x_146) ;  /* 0x0000009000007945 */ /* 0x000fd80003800200 */
[----:B------:R-:W-:Y:S05]  /*8860*/  @P0 BRA `(.L_x_148) ;  /* 0x0000000000140947 */ /* 0x000fea0003800000 */
[----:B------:R-:W2:Y:S02]  /*8870*/  LDCU.64 UR4, c[0x0][0x888] ;  /* 0x00011100ff0477ac */ /* 0x000ea40008000a00 */
[----:B--2---:R-:W-:-:S04]  /*8880*/  ISETP.NE.U32.AND P0, PT, RZ, UR4, PT ;  /* 0x00000004ff007c0c */ /* 0x004fc8000bf05070 */
[----:B------:R-:W-:-:S13]  /*8890*/  ISETP.NE.AND.EX P0, PT, RZ, UR5, PT, P0 ;  /* 0x00000005ff007c0c */ /* 0x000fda000bf05300 */
[----:B------:R-:W-:Y:S05]  /*88a0*/  @!P0 EXIT ;  /* 0x000000000000894d */ /* 0x000fea0003800000 */
[----:B------:R-:W-:Y:S05]  /*88b0*/  BRA `(.L_x_149) ;  /* 0x0000000000087947 */ /* 0x000fea0003800000 */
.L_x_148:
[----:B------:R-:W-:-:S13]  /*88c0*/  FSETP.NEU.AND P0, PT, R35, RZ, PT ;  /* 0x000000ff2300720b */ /* 0x000fda0003f0d000 */
[----:B------:R-:W-:Y:S05]  /*88d0*/  @!P0 EXIT ;  /* 0x000000000000894d */ /* 0x000fea0003800000 */
.L_x_149:
[----:B------:R-:W-:Y:S05]  /*88e0*/  BSYNC.RECONVERGENT B0 ;  /* 0x0000000000007941 */ /* 0x000fea0003800200 */
.L_x_146:
[----:B------:R-:W-:Y:S01]  /*88f0*/  ULEA UR4, UR51, UR48, 0x3 ;  /* 0x0000003033047291 */ /* 0x000fe2000f8e18ff */
[----:B------:R-:W-:-:S04]  /*8900*/  DEPBAR.LE SB0, 0x0 ;  /* 0x000080000000791a */ /* 0x000fc80000000000 */
[----:B------:R-:W-:-:S04]  /*8910*/  UIADD3 UR4, UPT, UPT, UR4, 0x70, URZ ;  /* 0x0000007004047890 */ /* 0x000fc8000fffe0ff */
[----:B------:R-:W-:-:S09]  /*8920*/  UPRMT UR4, UR37, 0x654, UR4 ;  /* 0x0000065425047896 */ /* 0x000fd20008000004 */
[----:B------:R-:W-:Y:S01]  /*8930*/  SYNCS.ARRIVE.TRANS64.RED.A1T0 RZ, [UR4], RZ ;  /* 0x000000ffffff79a7 */ /* 0x000fe20008100404 */
[----:B------:R-:W-:Y:S05]  /*8940*/  EXIT ;  /* 0x000000000000794d */ /* 0x000fea0003800000 */
.L_x_24:
[----:B--2---:R2:W4:Y:S02]  /*8950*/  SYNCS.PHASECHK.TRANS64.TRYWAIT P0, [R3+URZ+0x110], R2 ;  /* 0x00011002030075a7 */ /* 0x00452400080011ff */
[----:B----4-:R-:W-:Y:S05]  /*8960*/  @!P0 NANOSLEEP.SYNCS 0x989680 ;  /* 0x009896800000895d */ /* 0x010fea0003900000 */
[----:B------:R-:W4:Y:S02]  /*8970*/  @!P0 SYNCS.PHASECHK.TRANS64 P0, [R3+URZ+0x110], R2 ;  /* 0x00011002030085a7 */ /* 0x000f2400080010ff */
[----:B----4-:R-:W-:Y:S05]  /*8980*/  @!P0 BRA `(.L_x_24) ;  /* 0xfffffffc00f08947 */ /* 0x010fea000383ffff */
[----:B------:R-:W-:Y:S05]  /*8990*/  BRA `(.L_x_150) ;  /* 0xffffff8c00a87947 */ /* 0x000fea000383ffff */
.L_x_27:
[----:B-1----:R-:W-:-:S07]  /*89a0*/  MOV R2, UR33 ;  /* 0x0000002100027c02 */ /* 0x002fce0008000f00 */
.L_x_151:
[----:B-1----:R1:W2:Y:S02]  /*89b0*/  SYNCS.PHASECHK.TRANS64.TRYWAIT P0, [R2+URZ+0x28], R5 ;  /* 0x00002805020075a7 */ /* 0x0022a400080011ff */
[----:B--2---:R-:W-:Y:S05]  /*89c0*/  @!P0 NANOSLEEP.SYNCS 0x989680 ;  /* 0x009896800000895d */ /* 0x004fea0003900000 */
[----:B------:R-:W2:Y:S02]  /*89d0*/  @!P0 SYNCS.PHASECHK.TRANS64 P0, [R2+URZ+0x28], R5 ;  /* 0x00002805020085a7 */ /* 0x000ea400080010ff */
[----:B--2---:R-:W-:Y:S05]  /*89e0*/  @!P0 BRA `(.L_x_151) ;  /* 0xfffffffc00f08947 */ /* 0x004fea000383ffff */
[----:B------:R-:W-:Y:S05]  /*89f0*/  BRA `(.L_x_26) ;  /* 0xffffff9000107947 */ /* 0x000fea000383ffff */
.L_x_34:
[----:B-1----:R-:W-:-:S07]  /*8a00*/  MOV R2, UR17 ;  /* 0x0000001100027c02 */ /* 0x002fce0008000f00 */
.L_x_152:
[----:B-1----:R1:W2:Y:S02]  /*8a10*/  SYNCS.PHASECHK.TRANS64.TRYWAIT P0, [R2+URZ+0x28], R5 ;  /* 0x00002805020075a7 */ /* 0x0022a400080011ff */
[----:B--2---:R-:W-:Y:S05]  /*8a20*/  @!P0 NANOSLEEP.SYNCS 0x989680 ;  /* 0x009896800000895d */ /* 0x004fea0003900000 */
[----:B------:R-:W2:Y:S02]  /*8a30*/  @!P0 SYNCS.PHASECHK.TRANS64 P0, [R2+URZ+0x28], R5 ;  /* 0x00002805020085a7 */ /* 0x000ea400080010ff */
[----:B--2---:R-:W-:Y:S05]  /*8a40*/  @!P0 BRA `(.L_x_152) ;  /* 0xfffffffc00f08947 */ /* 0x004fea000383ffff */
[----:B------:R-:W-:Y:S05]  /*8a50*/  BRA `(.L_x_33) ;  /* 0xffffff9000cc7947 */ /* 0x000fea000383ffff */
.L_x_39:
[----:B-1----:R1:W2:Y:S02]  /*8a60*/  SYNCS.PHASECHK.TRANS64.TRYWAIT P0, [R2+URZ+0xa0], R3 ;  /* 0x0000a003020075a7 */ /* 0x0022a400080011ff */
[----:B--2---:R-:W-:Y:S05]  /*8a70*/  @!P0 NANOSLEEP.SYNCS 0x989680 ;  /* 0x009896800000895d */ /* 0x004fea0003900000 */
[----:B------:R-:W2:Y:S02]  /*8a80*/  @!P0 SYNCS.PHASECHK.TRANS64 P0, [R2+URZ+0xa0], R3 ;  /* 0x0000a003020085a7 */ /* 0x000ea400080010ff */
[----:B--2---:R-:W-:Y:S05]  /*8a90*/  @!P0 BRA `(.L_x_39) ;  /* 0xfffffffc00f08947 */ /* 0x004fea000383ffff */
[----:B------:R-:W-:Y:S05]  /*8aa0*/  BRA `(.L_x_153) ;  /* 0xffffff9400707947 */ /* 0x000fea000383ffff */
.L_x_43:
[----:B---3--:R-:W-:-:S07]  /*8ab0*/  MOV R0, UR4 ;  /* 0x0000000400007c02 */ /* 0x008fce0008000f00 */
.L_x_154:
[----:B-1----:R1:W2:Y:S02]  /*8ac0*/  SYNCS.PHASECHK.TRANS64.TRYWAIT P0, [R0+URZ], R3 ;  /* 0x00000003000075a7 */ /* 0x0022a400080011ff */
[----:B--2---:R-:W-:Y:S05]  /*8ad0*/  @!P0 NANOSLEEP.SYNCS 0x989680 ;  /* 0x009896800000895d */ /* 0x004fea0003900000 */
[----:B------:R-:W2:Y:S02]  /*8ae0*/  @!P0 SYNCS.PHASECHK.TRANS64 P0, [R0+URZ], R3 ;  /* 0x00000003000085a7 */ /* 0x000ea400080010ff */
[----:B--2---:R-:W-:Y:S05]  /*8af0*/  @!P0 BRA `(.L_x_154) ;  /* 0xfffffffc00f08947 */ /* 0x004fea000383ffff */
[----:B------:R-:W-:Y:S05]  /*8b00*/  BRA `(.L_x_155) ;  /* 0xffffff9800e07947 */ /* 0x000fea000383ffff */
.L_x_44:
[----:B---3--:R-:W-:-:S07]  /*8b10*/  MOV R0, UR4 ;  /* 0x0000000400007c02 */ /* 0x008fce0008000f00 */
.L_x_156:
[----:B-1----:R1:W2:Y:S02]  /*8b20*/  SYNCS.PHASECHK.TRANS64.TRYWAIT P0, [R0+URZ], R3 ;  /* 0x00000003000075a7 */ /* 0x0022a400080011ff */
[----:B--2---:R-:W-:Y:S05]  /*8b30*/  @!P0 NANOSLEEP.SYNCS 0x989680 ;  /* 0x009896800000895d */ /* 0x004fea0003900000 */
[----:B------:R-:W2:Y:S02]  /*8b40*/  @!P0 SYNCS.PHASECHK.TRANS64 P0, [R0+URZ], R3 ;  /* 0x00000003000085a7 */ /* 0x000ea400080010ff */
[----:B--2---:R-:W-:Y:S05]  /*8b50*/  @!P0 BRA `(.L_x_156) ;  /* 0xfffffffc00f08947 */ /* 0x004fea000383ffff */
[----:B------:R-:W-:Y:S05]  /*8b60*/  BRA `(.L_x_157) ;  /* 0xffffff9800ec7947 */ /* 0x000fea000383ffff */
.L_x_45:
[----:B---3--:R-:W-:-:S07]  /*8b70*/  MOV R0, UR4 ;  /* 0x0000000400007c02 */ /* 0x008fce0008000f00 */
.L_x_158:
[----:B-1----:R1:W2:Y:S02]  /*8b80*/  SYNCS.PHASECHK.TRANS64.TRYWAIT P0, [R0+URZ], R3 ;  /* 0x00000003000075a7 */ /* 0x0022a400080011ff */
[----:B--2---:R-:W-:Y:S05]  /*8b90*/  @!P0 NANOSLEEP.SYNCS 0x989680 ;  /* 0x009896800000895d */ /* 0x004fea0003900000 */
[----:B------:R-:W2:Y:S02]  /*8ba0*/  @!P0 SYNCS.PHASECHK.TRANS64 P0, [R0+URZ], R3 ;  /* 0x00000003000085a7 */ /* 0x000ea400080010ff */
[----:B--2---:R-:W-:Y:S05]  /*8bb0*/  @!P0 BRA `(.L_x_158) ;  /* 0xfffffffc00f08947 */ /* 0x004fea000383ffff */
[----:B------:R-:W-:Y:S05]  /*8bc0*/  BRA `(.L_x_159) ;  /* 0xffffff9800f87947 */ /* 0x000fea000383ffff */
.L_x_46:
[----:B---3--:R-:W-:-:S07]  /*8bd0*/  MOV R0, UR4 ;  /* 0x0000000400007c02 */ /* 0x008fce0008000f00 */
.L_x_160:
[----:B-1----:R1:W2:Y:S02]  /*8be0*/  SYNCS.PHASECHK.TRANS64.TRYWAIT P0, [R0+URZ], R3 ;  /* 0x00000003000075a7 */ /* 0x0022a400080011ff */
[----:B--2---:R-:W-:Y:S05]  /*8bf0*/  @!P0 NANOSLEEP.SYNCS 0x989680 ;  /* 0x009896800000895d */ /* 0x004fea0003900000 */
[----:B------:R-:W2:Y:S02]  /*8c00*/  @!P0 SYNCS.PHASECHK.TRANS64 P0, [R0+URZ], R3 ;  /* 0x00000003000085a7 */ /* 0x000ea400080010ff */
[----:B--2---:R-:W-:Y:S05]  /*8c10*/  @!P0 BRA `(.L_x_160) ;  /* 0xfffffffc00f08947 */ /* 0x004fea000383ffff */
[----:B------:R-:W-:Y:S05]  /*8c20*/  BRA `(.L_x_161) ;  /* 0xffffff9c00047947 */ /* 0x000fea000383ffff */
.L_x_49:
[----:B-1----:R1:W2:Y:S02]  /*8c30*/  SYNCS.PHASECHK.TRANS64.TRYWAIT P0, [R0+URZ+0x100], R5 ;  /* 0x00010005000075a7 */ /* 0x0022a400080011ff */
[----:B--2---:R-:W-:Y:S05]  /*8c40*/  @!P0 NANOSLEEP.SYNCS 0x989680 ;  /* 0x009896800000895d */ /* 0x004fea0003900000 */
[----:B------:R-:W2:Y:S02]  /*8c50*/  @!P0 SYNCS.PHASECHK.TRANS64 P0, [R0+URZ+0x100], R5 ;  /* 0x00010005000085a7 */ /* 0x000ea400080010ff */
[----:B--2---:R-:W-:Y:S05]  /*8c60*/  @!P0 BRA `(.L_x_49) ;  /* 0xfffffffc00f08947 */ /* 0x004fea000383ffff */
[----:B------:R-:W-:Y:S05]  /*8c70*/  BRA `(.L_x_162) ;  /* 0xffffff9c00647947 */ /* 0x000fea000383ffff */
.L_x_50:
[----:B------:R-:W-:-:S07]  /*8c80*/  MOV R0, UR5 ;  /* 0x0000000500007c02 */ /* 0x000fce0008000f00 */
.L_x_163:
[----:B-1----:R1:W2:Y:S02]  /*8c90*/  SYNCS.PHASECHK.TRANS64.TRYWAIT P0, [R0+URZ+0xb0], R7 ;  /* 0x0000b007000075a7 */ /* 0x0022a400080011ff */
[----:B--2---:R-:W-:Y:S05]  /*8ca0*/  @!P0 NANOSLEEP.SYNCS 0x989680 ;  /* 0x009896800000895d */ /* 0x004fea0003900000 */
[----:B------:R-:W2:Y:S02]  /*8cb0*/  @!P0 SYNCS.PHASECHK.TRANS64 P0, [R0+URZ+0xb0], R7 ;  /* 0x0000b007000085a7 */ /* 0x000ea400080010ff */
[----:B--2---:R-:W-:Y:S05]  /*8cc0*/  @!P0 BRA `(.L_x_163) ;  /* 0xfffffffc00f08947 */ /* 0x004fea000383ffff */
[----:B------:R-:W-:Y:S05]  /*8cd0*/  BRA `(.L_x_164) ;  /* 0xffffff9c00747947 */ /* 0x000fea000383ffff */
.L_x_51:
[----:B-1----:R1:W2:Y:S02]  /*8ce0*/  SYNCS.PHASECHK.TRANS64.TRYWAIT P1, [R0+URZ+0xa0], R5 ;  /* 0x0000a005000075a7 */ /* 0x0022a400080211ff */
[----:B--2---:R-:W-:Y:S05]  /*8cf0*/  @!P1 NANOSLEEP.SYNCS 0x989680 ;  /* 0x009896800000995d */ /* 0x004fea0003900000 */
[----:B------:R-:W2:Y:S02]  /*8d00*/  @!P1 SYNCS.PHASECHK.TRANS64 P1, [R0+URZ+0xa0], R5 ;  /* 0x0000a005000095a7 */ /* 0x000ea400080210ff */
[----:B--2---:R-:W-:Y:S05]  /*8d10*/  @!P1 BRA `(.L_x_51) ;  /* 0xfffffffc00f09947 */ /* 0x004fea000383ffff */
[----:B------:R-:W-:Y:S05]  /*8d20*/  BRA `(.L_x_165) ;  /* 0xffffff9c00a47947 */ /* 0x000fea000383ffff */
.L_x_54:
[----:B------:R-:W-:-:S07]  /*8d30*/  MOV R0, UR5 ;  /* 0x0000000500007c02 */ /* 0x000fce0008000f00 */
.L_x_166:
[----:B-1----:R1:W2:Y:S02]  /*8d40*/  SYNCS.PHASECHK.TRANS64.TRYWAIT P0, [R0+URZ+0xb0], R3 ;  /* 0x0000b003000075a7 */ /* 0x0022a400080011ff */
[----:B--2---:R-:W-:Y:S05]  /*8d50*/  @!P0 NANOSLEEP.SYNCS 0x989680 ;  /* 0x009896800000895d */ /* 0x004fea0003900000 */
[----:B------:R-:W2:Y:S02]  /*8d60*/  @!P0 SYNCS.PHASECHK.TRANS64 P0, [R0+URZ+0xb0], R3 ;  /* 0x0000b003000085a7 */ /* 0x000ea400080010ff */
[----:B--2---:R-:W-:Y:S05]  /*8d70*/  @!P0 BRA `(.L_x_166) ;  /* 0xfffffffc00f08947 */ /* 0x004fea000383ffff */
[----:B------:R-:W-:Y:S05]  /*8d80*/  BRA `(.L_x_53) ;  /* 0xffffff9c00f87947 */ /* 0x000fea000383ffff */
.L_x_63:
[----:B-1----:R-:W-:-:S04]  /*8d90*/  MOV R4, UR6 ;  /* 0x0000000600047c02 */ /* 0x002fc80008000f00 */
[----:B------:R1:W2:Y:S03]  /*8da0*/  SYNCS.PHASECHK.TRANS64.TRYWAIT P0, [R4+URZ+0x8], R5 ;  /* 0x00000805040075a7 */ /* 0x0002a600080011ff */
[----:B--2---:R-:W-:Y:S05]  /*8db0*/  @!P0 NANOSLEEP.SYNCS 0x989680 ;  /* 0x009896800000895d */ /* 0x004fea0003900000 */
[----:B------:R-:W2:Y:S02]  /*8dc0*/  @!P0 SYNCS.PHASECHK.TRANS64 P0, [R4+URZ+0x8], R5 ;  /* 0x00000805040085a7 */ /* 0x000ea400080010ff */
[----:B--2---:R-:W-:Y:S05]  /*8dd0*/  @!P0 BRA `(.L_x_63) ;  /* 0xfffffffc00ec8947 */ /* 0x004fea000383ffff */
[----:B------:R-:W-:Y:S05]  /*8de0*/  BRA `(.L_x_62) ;  /* 0xffffffa000ac7947 */ /* 0x000fea000383ffff */
.L_x_65:
[----:B------:R-:W-:Y:S01]  /*8df0*/  BSSY B0, `(.L_x_167) ;  /* 0x0000006000007945 */ /* 0x000fe20003800000 */
[----:B------:R-:W-:-:S07]  /*8e00*/  MOV R15, 0xffffffff ;  /* 0xffffffff000f7802 */ /* 0x000fce0000000f00 */
[----:B-1---5:R-:W-:Y:S05]  /*8e10*/  WARPSYNC.COLLECTIVE R15, `(.L_x_168) ;  /* 0x000000000f0c7348 */ /* 0x022fea0003c00000 */
[----:B------:R-:W-:Y:S02]  /*8e20*/  ELECT P6, UR79, PT ;  /* 0x00000000004f782f */ /* 0x000fe400038c0000 */
[----:B------:R-:W-:Y:S01]  /*8e30*/  MOV R14, UR79 ;  /* 0x0000004f000e7c02 */ /* 0x000fe20008000f00 */
[----:B-1---5:R-:W-:Y:S10]  /*8e40*/  ENDCOLLECTIVE ;  /* 0x000000000000791b */ /* 0x022ff40003800000 */
.L_x_168:
[----:B------:R-:W-:Y:S05]  /*8e50*/  BSYNC B0 ;  /* 0x0000000000007941 */ /* 0x000fea0003800000 */
.L_x_167:
[----:B------:R-:W-:Y:S05]  /*8e60*/  BRA `(.L_x_169) ;  /* 0xffffffa000dc7947 */ /* 0x000fea000383ffff */
.L_x_67:
[----:B-1----:R-:W-:-:S04]  /*8e70*/  MOV R2, UR6 ;  /* 0x0000000600027c02 */ /* 0x002fc80008000f00 */
[----:B------:R1:W2:Y:S03]  /*8e80*/  SYNCS.PHASECHK.TRANS64.TRYWAIT P0, [R2+URZ+0x8], R3 ;  /* 0x00000803020075a7 */ /* 0x0002a600080011ff */
[----:B--2---:R-:W-:Y:S05]  /*8e90*/  @!P0 NANOSLEEP.SYNCS 0x989680 ;  /* 0x009896800000895d */ /* 0x004fea0003900000 */
[----:B------:R-:W2:Y:S02]  /*8ea0*/  @!P0 SYNCS.PHASECHK.TRANS64 P0, [R2+URZ+0x8], R3 ;  /* 0x00000803020085a7 */ /* 0x000ea400080010ff */
[----:B--2---:R-:W-:Y:S05]  /*8eb0*/  @!P0 BRA `(.L_x_67) ;  /* 0xfffffffc00ec8947 */ /* 0x004fea000383ffff */
[----:B------:R-:W-:Y:S05]  /*8ec0*/  BRA `(.L_x_66) ;  /* 0xffffffa000e07947 */ /* 0x000fea000383ffff */
.L_x_68:
[----:B-1----:R1:W2:Y:S02]  /*8ed0*/  SYNCS.PHASECHK.TRANS64.TRYWAIT P0, [R0+URZ+0xa0], R5 ;  /* 0x0000a005000075a7 */ /* 0x0022a400080011ff */
[----:B--2---:R-:W-:Y:S05]  /*8ee0*/  @!P0 NANOSLEEP.SYNCS 0x989680 ;  /* 0x009896800000895d */ /* 0x004fea0003900000 */
[----:B------:R-:W2:Y:S02]  /*8ef0*/  @!P0 SYNCS.PHASECHK.TRANS64 P0, [R0+URZ+0xa0], R5 ;  /* 0x0000a005000085a7 */ /* 0x000ea400080010ff */
[----:B--2---:R-:W-:Y:S05]  /*8f00*/  @!P0 BRA `(.L_x_68) ;  /* 0xfffffffc00f08947 */ /* 0x004fea000383ffff */
[----:B------:R-:W-:Y:S05]  /*8f10*/  BRA `(.L_x_170) ;  /* 0xffffffa400cc7947 */ /* 0x000fea000383ffff */
.L_x_70:
[----:B------:R-:W-:-:S07]  /*8f20*/  MOV R0, UR9 ;  /* 0x0000000900007c02 */ /* 0x000fce0008000f00 */
.L_x_171:
[----:B-1----:R1:W2:Y:S02]  /*8f30*/  SYNCS.PHASECHK.TRANS64.TRYWAIT P0, [R0+URZ+0xe0], R5 ;  /* 0x0000e005000075a7 */ /* 0x0022a400080011ff */
[----:B--2---:R-:W-:Y:S05]  /*8f40*/  @!P0 NANOSLEEP.SYNCS 0x989680 ;  /* 0x009896800000895d */ /* 0x004fea0003900000 */
[----:B------:R-:W2:Y:S02]  /*8f50*/  @!P0 SYNCS.PHASECHK.TRANS64 P0, [R0+URZ+0xe0], R5 ;  /* 0x0000e005000085a7 */ /* 0x000ea400080010ff */
[----:B--2---:R-:W-:Y:S05]  /*8f60*/  @!P0 BRA `(.L_x_171) ;  /* 0xfffffffc00f08947 */ /* 0x004fea000383ffff */
[----:B------:R-:W-:Y:S05]  /*8f70*/  BRA `(.L_x_172) ;  /* 0xffffffa800187947 */ /* 0x000fea000383ffff */
.L_x_73:
[----:B------:R-:W-:Y:S07]  /*8f80*/  MOV R0, UR8 ;  /* 0x0000000800007c02 */ /* 0x000fee0008000f00 */
.L_x_173:
[----:B-1----:R1:W2:Y:S02]  /*8f90*/  SYNCS.PHASECHK.TRANS64.TRYWAIT P0, [R0+URZ], R5 ;  /* 0x00000005000075a7 */ /* 0x0022a400080011ff */
[----:B--2---:R-:W-:Y:S05]  /*8fa0*/  @!P0 NANOSLEEP.SYNCS 0x989680 ;  /* 0x009896800000895d */ /* 0x004fea0003900000 */
[----:B------:R-:W2:Y:S02]  /*8fb0*/  @!P0 SYNCS.PHASECHK.TRANS64 P0, [R0+URZ], R5 ;  /* 0x00000005000085a7 */ /* 0x000ea400080010ff */
[----:B--2---:R-:W-:Y:S05]  /*8fc0*/  @!P0 BRA `(.L_x_173) ;  /* 0xfffffffc00f08947 */ /* 0x004fea000383ffff */
[----:B------:R-:W-:Y:S05]  /*8fd0*/  BRA `(.L_x_72) ;  /* 0xffffffa8002c7947 */ /* 0x000fea000383ffff */
.L_x_77:
[----:B-1----:R-:W-:-:S07]  /*8fe0*/  MOV R0, UR8 ;  /* 0x0000000800007c02 */ /* 0x002fce0008000f00 */
.L_x_174:
[----:B-1----:R1:W2:Y:S02]  /*8ff0*/  SYNCS.PHASECHK.TRANS64.TRYWAIT P0, [R0+URZ], R3 ;  /* 0x00000003000075a7 */ /* 0x0022a400080011ff */
[----:B--2---:R-:W-:Y:S05]  /*9000*/  @!P0 NANOSLEEP.SYNCS 0x989680 ;  /* 0x009896800000895d */ /* 0x004fea0003900000 */
[----:B------:R-:W2:Y:S02]  /*9010*/  @!P0 SYNCS.PHASECHK.TRANS64 P0, [R0+URZ], R3 ;  /* 0x00000003000085a7 */ /* 0x000ea400080010ff */
[----:B--2---:R-:W-:Y:S05]  /*9020*/  @!P0 BRA `(.L_x_174) ;  /* 0xfffffffc00f08947 */ /* 0x004fea000383ffff */
[----:B------:R-:W-:Y:S05]  /*9030*/  BRA `(.L_x_175) ;  /* 0xffffffac00207947 */ /* 0x000fea000383ffff */
.L_x_78:
[----:B------:R-:W-:-:S07]  /*9040*/  MOV R0, UR8 ;  /* 0x0000000800007c02 */ /* 0x000fce0008000f00 */
.L_x_176:
[----:B-1----:R1:W2:Y:S02]  /*9050*/  SYNCS.PHASECHK.TRANS64.TRYWAIT P0, [R0+URZ], R3 ;  /* 0x00000003000075a7 */ /* 0x0022a400080011ff */
[----:B--2---:R-:W-:Y:S05]  /*9060*/  @!P0 NANOSLEEP.SYNCS 0x989680 ;  /* 0x009896800000895d */ /* 0x004fea0003900000 */
[----:B------:R-:W2:Y:S02]  /*9070*/  @!P0 SYNCS.PHASECHK.TRANS64 P0, [R0+URZ], R3 ;  /* 0x00000003000085a7 */ /* 0x000ea400080010ff */
[----:B--2---:R-:W-:Y:S05]  /*9080*/  @!P0 BRA `(.L_x_176) ;  /* 0xfffffffc00f08947 */ /* 0x004fea000383ffff */
[----:B------:R-:W-:Y:S05]  /*9090*/  BRA `(.L_x_177) ;  /* 0xffffffac002c7947 */ /* 0x000fea000383ffff */
.L_x_79:
[----:B------:R-:W-:-:S07]  /*90a0*/  MOV R0, UR8 ;  /* 0x0000000800007c02 */ /* 0x000fce0008000f00 */
.L_x_178:
[----:B-1----:R1:W2:Y:S02]  /*90b0*/  SYNCS.PHASECHK.TRANS64.TRYWAIT P0, [R0+URZ], R3 ;  /* 0x00000003000075a7 */ /* 0x0022a400080011ff */
[----:B--2---:R-:W-:Y:S05]  /*90c0*/  @!P0 NANOSLEEP.SYNCS 0x989680 ;  /* 0x009896800000895d */ /* 0x004fea0003900000 */
[----:B------:R-:W2:Y:S02]  /*90d0*/  @!P0 SYNCS.PHASECHK.TRANS64 P0, [R0+URZ], R3 ;  /* 0x00000003000085a7 */ /* 0x000ea400080010ff */
[----:B--2---:R-:W-:Y:S05]  /*90e0*/  @!P0 BRA `(.L_x_178) ;  /* 0xfffffffc00f08947 */ /* 0x004fea000383ffff */
[----:B------:R-:W-:Y:S05]  /*90f0*/  BRA `(.L_x_179) ;  /* 0xffffffac00387947 */ /* 0x000fea000383ffff */
.L_x_82:
[----:B------:R-:W-:-:S07]  /*9100*/  MOV R0, UR7 ;  /* 0x0000000700007c02 */ /* 0x000fce0008000f00 */
.L_x_180:
[----:B-1----:R1:W2:Y:S02]  /*9110*/  SYNCS.PHASECHK.TRANS64.TRYWAIT P1, [R0+URZ+0x120], R3 ;  /* 0x00012003000075a7 */ /* 0x0022a400080211ff */
[----:B--2---:R-:W-:Y:S05]  /*9120*/  @!P1 NANOSLEEP.SYNCS 0x989680 ;  /* 0x009896800000995d */ /* 0x004fea0003900000 */
[----:B------:R-:W2:Y:S02]  /*9130*/  @!P1 SYNCS.PHASECHK.TRANS64 P1, [R0+URZ+0x120], R3 ;  /* 0x00012003000095a7 */ /* 0x000ea400080210ff */
[----:B--2---:R-:W-:Y:S05]  /*9140*/  @!P1 BRA `(.L_x_180) ;  /* 0xfffffffc00f09947 */ /* 0x004fea000383ffff */
[----:B------:R-:W-:Y:S05]  /*9150*/  BRA `(.L_x_181) ;  /* 0xffffffac00847947 */ /* 0x000fea000383ffff */
.L_x_87:
[----:B--2---:R2:W4:Y:S02]  /*9160*/  SYNCS.PHASECHK.TRANS64.TRYWAIT P0, [R0+URZ+0xa0], R3 ;  /* 0x0000a003000075a7 */ /* 0x00452400080011ff */
[----:B----4-:R-:W-:Y:S05]  /*9170*/  @!P0 NANOSLEEP.SYNCS 0x989680 ;  /* 0x009896800000895d */ /* 0x010fea0003900000 */
[----:B------:R-:W4:Y:S02]  /*9180*/  @!P0 SYNCS.PHASECHK.TRANS64 P0, [R0+URZ+0xa0], R3 ;  /* 0x0000a003000085a7 */ /* 0x000f2400080010ff */
[----:B----4-:R-:W-:Y:S05]  /*9190*/  @!P0 BRA `(.L_x_87) ;  /* 0xfffffffc00f08947 */ /* 0x010fea000383ffff */
[----:B------:R-:W-:Y:S05]  /*91a0*/  BRA `(.L_x_182) ;  /* 0xffffffb000987947 */ /* 0x000fea000383ffff */
.L_x_90:
[----:B------:R-:W-:Y:S07]  /*91b0*/  MOV R0, UR7 ;  /* 0x0000000700007c02 */ /* 0x000fee0008000f00 */
.L_x_183:
[----:B--2---:R2:W4:Y:S02]  /*91c0*/  SYNCS.PHASECHK.TRANS64.TRYWAIT P0, [R0+URZ+0x98], R3 ;  /* 0x00009803000075a7 */ /* 0x00452400080011ff */
[----:B----4-:R-:W-:Y:S05]  /*91d0*/  @!P0 NANOSLEEP.SYNCS 0x989680 ;  /* 0x009896800000895d */ /* 0x010fea0003900000 */
[----:B------:R-:W4:Y:S02]  /*91e0*/  @!P0 SYNCS.PHASECHK.TRANS64 P0, [R0+URZ+0x98], R3 ;  /* 0x00009803000085a7 */ /* 0x000f2400080010ff */
[----:B----4-:R-:W-:Y:S05]  /*91f0*/  @!P0 BRA `(.L_x_183) ;  /* 0xfffffffc00f08947 */ /* 0x010fea000383ffff */
[----:B------:R-:W-:Y:S05]  /*9200*/  BRA `(.L_x_89) ;  /* 0xffffffb400787947 */ /* 0x000fea000383ffff */
.L_x_93:
[----:B------:R-:W-:Y:S07]  /*9210*/  MOV R3, UR7 ;  /* 0x0000000700037c02 */ /* 0x000fee0008000f00 */
.L_x_184:
[----:B-1----:R1:W2:Y:S02]  /*9220*/  SYNCS.PHASECHK.TRANS64.TRYWAIT P0, [R3+URZ+0x70], R12 ;  /* 0x0000700c030075a7 */ /* 0x0022a400080011ff */
[----:B--2---:R-:W-:Y:S05]  /*9230*/  @!P0 NANOSLEEP.SYNCS 0x989680 ;  /* 0x009896800000895d */ /* 0x004fea0003900000 */
[----:B------:R-:W2:Y:S02]  /*9240*/  @!P0 SYNCS.PHASECHK.TRANS64 P0, [R3+URZ+0x70], R12 ;  /* 0x0000700c030085a7 */ /* 0x000ea400080010ff */
[----:B--2---:R-:W-:Y:S05]  /*9250*/  @!P0 BRA `(.L_x_184) ;  /* 0xfffffffc00f08947 */ /* 0x004fea000383ffff */
[----:B------:R-:W-:Y:S05]  /*9260*/  BRA `(.L_x_185) ;  /* 0xffffffb400f07947 */ /* 0x000fea000383ffff */
.L_x_94:
[----:B-1----:R-:W-:Y:S07]  /*9270*/  MOV R3, UR7 ;  /* 0x0000000700037c02 */ /* 0x002fee0008000f00 */
.L_x_186:
[----:B-1----:R1:W2:Y:S02]  /*9280*/  SYNCS.PHASECHK.TRANS64.TRYWAIT P0, [R3+URZ+0x78], R12 ;  /* 0x0000780c030075a7 */ /* 0x0022a400080011ff */
[----:B--2---:R-:W-:Y:S05]  /*9290*/  @!P0 NANOSLEEP.SYNCS 0x989680 ;  /* 0x009896800000895d */ /* 0x004fea0003900000 */
[----:B------:R-:W2:Y:S02]  /*92a0*/  @!P0 SYNCS.PHASECHK.TRANS64 P0, [R3+URZ+0x78], R12 ;  /* 0x0000780c030085a7 */ /* 0x000ea400080010ff */
[----:B--2---:R-:W-:Y:S05]  /*92b0*/  @!P0 BRA `(.L_x_186) ;  /* 0xfffffffc00f08947 */ /* 0x004fea000383ffff */
[----:B------:R-:W-:Y:S05]  /*92c0*/  BRA `(.L_x_187) ;  /* 0xffffffb8002c7947 */ /* 0x000fea000383ffff */
.L_x_95:
[----:B-1----:R-:W-:Y:S07]  /*92d0*/  MOV R3, UR7 ;  /* 0x0000000700037c02 */ /* 0x002fee0008000f00 */
.L_x_188:
[----:B-1----:R1:W2:Y:S02]  /*92e0*/  SYNCS.PHASECHK.TRANS64.TRYWAIT P0, [R3+URZ+0x80], R12 ;  /* 0x0000800c030075a7 */ /* 0x0022a400080011ff */
[----:B--2---:R-:W-:Y:S05]  /*92f0*/  @!P0 NANOSLEEP.SYNCS 0x989680 ;  /* 0x009896800000895d */ /* 0x004fea0003900000 */
[----:B------:R-:W2:Y:S02]  /*9300*/  @!P0 SYNCS.PHASECHK.TRANS64 P0, [R3+URZ+0x80], R12 ;  /* 0x0000800c030085a7 */ /* 0x000ea400080010ff */
[----:B--2---:R-:W-:Y:S05]  /*9310*/  @!P0 BRA `(.L_x_188) ;  /* 0xfffffffc00f08947 */ /* 0x004fea000383ffff */
[----:B------:R-:W-:Y:S05]  /*9320*/  BRA `(.L_x_189) ;  /* 0xffffffb800747947 */ /* 0x000fea000383ffff */
.L_x_96:
[----:B------:R-:W-:Y:S07]  /*9330*/  MOV R3, UR7 ;  /* 0x0000000700037c02 */ /* 0x000fee0008000f00 */
.L_x_190:
[----:B-1----:R1:W2:Y:S02]  /*9340*/  SYNCS.PHASECHK.TRANS64.TRYWAIT P0, [R3+URZ+0x88], R12 ;  /* 0x0000880c030075a7 */ /* 0x0022a400080011ff */
[----:B--2---:R-:W-:Y:S05]  /*9350*/  @!P0 NANOSLEEP.SYNCS 0x989680 ;  /* 0x009896800000895d */ /* 0x004fea0003900000 */
[----:B------:R-:W2:Y:S02]  /*9360*/  @!P0 SYNCS.PHASECHK.TRANS64 P0, [R3+URZ+0x88], R12 ;  /* 0x0000880c030085a7 */ /* 0x000ea400080010ff */
[----:B--2---:R-:W-:Y:S05]  /*9370*/  @!P0 BRA `(.L_x_190) ;  /* 0xfffffffc00f08947 */ /* 0x004fea000383ffff */
[----:B------:R-:W-:Y:S05]  /*9380*/  BRA `(.L_x_191) ;  /* 0xffffffb800fc7947 */ /* 0x000fea000383ffff */
.L_x_98:
[----:B------:R-:W-:-:S07]  /*9390*/  MOV R0, UR7 ;  /* 0x0000000700007c02 */ /* 0x000fce0008000f00 */
.L_x_192:
[----:B-1----:R1:W4:Y:S02]  /*93a0*/  SYNCS.PHASECHK.TRANS64.TRYWAIT P0, [R0+URZ+0x70], R3 ;  /* 0x00007003000075a7 */ /* 0x00232400080011ff */
[----:B----4-:R-:W-:Y:S05]  /*93b0*/  @!P0 NANOSLEEP.SYNCS 0x989680 ;  /* 0x009896800000895d */ /* 0x010fea0003900000 */
[----:B------:R-:W4:Y:S02]  /*93c0*/  @!P0 SYNCS.PHASECHK.TRANS64 P0, [R0+URZ+0x70], R3 ;  /* 0x00007003000085a7 */ /* 0x000f2400080010ff */
[----:B----4-:R-:W-:Y:S05]  /*93d0*/  @!P0 BRA `(.L_x_192) ;  /* 0xfffffffc00f08947 */ /* 0x010fea000383ffff */
[----:B------:R-:W-:Y:S05]  /*93e0*/  BRA `(.L_x_193) ;  /* 0xffffffbc006c7947 */ /* 0x000fea000383ffff */
.L_x_99:
[----:B-1----:R-:W-:-:S07]  /*93f0*/  MOV R0, UR7 ;  /* 0x0000000700007c02 */ /* 0x002fce0008000f00 */
.L_x_194:
[----:B-1----:R1:W4:Y:S02]  /*9400*/  SYNCS.PHASECHK.TRANS64.TRYWAIT P0, [R0+URZ+0x78], R3 ;  /* 0x00007803000075a7 */ /* 0x00232400080011ff */
[----:B----4-:R-:W-:Y:S05]  /*9410*/  @!P0 NANOSLEEP.SYNCS 0x989680 ;  /* 0x009896800000895d */ /* 0x010fea0003900000 */
[----:B------:R-:W4:Y:S02]  /*9420*/  @!P0 SYNCS.PHASECHK.TRANS64 P0, [R0+URZ+0x78], R3 ;  /* 0x00007803000085a7 */ /* 0x000f2400080010ff */
[----:B----4-:R-:W-:Y:S05]  /*9430*/  @!P0 BRA `(.L_x_194) ;  /* 0xfffffffc00f08947 */ /* 0x010fea000383ffff */
[----:B------:R-:W-:Y:S05]  /*9440*/  BRA `(.L_x_195) ;  /* 0xffffffbc005c7947 */ /* 0x000fea000383ffff */
.L_x_100:
[----:B-1----:R-:W-:-:S07]  /*9450*/  MOV R0, UR7 ;  /* 0x0000000700007c02 */ /* 0x002fce0008000f00 */
.L_x_196:
[----:B-1----:R1:W4:Y:S02]  /*9460*/  SYNCS.PHASECHK.TRANS64.TRYWAIT P0, [R0+URZ+0x80], R3 ;  /* 0x00008003000075a7 */ /* 0x00232400080011ff */
[----:B----4-:R-:W-:Y:S05]  /*9470*/  @!P0 NANOSLEEP.SYNCS 0x989680 ;  /* 0x009896800000895d */ /* 0x010fea0003900000 */
[----:B------:R-:W4:Y:S02]  /*9480*/  @!P0 SYNCS.PHASECHK.TRANS64 P0, [R0+URZ+0x80], R3 ;  /* 0x00008003000085a7 */ /* 0x000f2400080010ff */
[----:B----4-:R-:W-:Y:S05]  /*9490*/  @!P0 BRA `(.L_x_196) ;  /* 0xfffffffc00f08947 */ /* 0x010fea000383ffff */
[----:B------:R-:W-:Y:S05]  /*94a0*/  BRA `(.L_x_197) ;  /* 0xffffffbc004c7947 */ /* 0x000fea000383ffff */
.L_x_102:
[----:B--2---:R2:W4:Y:S02]  /*94b0*/  SYNCS.PHASECHK.TRANS64.TRYWAIT P0, [R0+URZ+0xa0], R3 ;  /* 0x0000a003000075a7 */ /* 0x00452400080011ff */
[----:B----4-:R-:W-:Y:S05]  /*94c0*/  @!P0 NANOSLEEP.SYNCS 0x989680 ;  /* 0x009896800000895d */ /* 0x010fea0003900000 */
[----:B------:R-:W4:Y:S02]  /*94d0*/  @!P0 SYNCS.PHASECHK.TRANS64 P0, [R0+URZ+0xa0], R3 ;  /* 0x0000a003000085a7 */ /* 0x000f2400080010ff */
[----:B----4-:R-:W-:Y:S05]  /*94e0*/  @!P0 BRA `(.L_x_102) ;  /* 0xfffffffc00f08947 */ /* 0x010fea000383ffff */
[----:B------:R-:W-:Y:S05]  /*94f0*/  BRA `(.L_x_198) ;  /* 0xffffffc000147947 */ /* 0x000fea000383ffff */
.L_x_113:
[----:B-1----:R-:W-:Y:S04]  /*9500*/  MOV R0, UR48 ;  /* 0x0000003000007c02 */ /* 0x002fe80008000f00 */
[----:B------:R1:W3:Y:S03]  /*9510*/  SYNCS.PHASECHK.TRANS64.TRYWAIT P1, [R0+URZ+0x50], R5 ;  /* 0x00005005000075a7 */ /* 0x0002e600080211ff */
[----:B---3--:R-:W-:Y:S05]  /*9520*/  @!P1 NANOSLEEP.SYNCS 0x989680 ;  /* 0x009896800000995d */ /* 0x008fea0003900000 */
[----:B------:R-:W3:Y:S02]  /*9530*/  @!P1 SYNCS.PHASECHK.TRANS64 P1, [R0+URZ+0x50], R5 ;  /* 0x00005005000095a7 */ /* 0x000ee400080210ff */
[----:B---3--:R-:W-:Y:S05]  /*9540*/  @!P1 BRA `(.L_x_113) ;  /* 0xfffffffc00ec9947 */ /* 0x008fea000383ffff */
[----:B------:R-:W-:Y:S05]  /*9550*/  BRA `(.L_x_112) ;  /* 0xffffffcc00207947 */ /* 0x000fea000383ffff */
.L_x_115:
[----:B-1----:R1:W4:Y:S02]  /*9560*/  SYNCS.PHASECHK.TRANS64.TRYWAIT P0, [R88+URZ+0xc0], R3 ;  /* 0x0000c003580075a7 */ /* 0x00232400080011ff */
[----:B----4-:R-:W-:Y:S05]  /*9570*/  @!P0 NANOSLEEP.SYNCS 0x989680 ;  /* 0x009896800000895d */ /* 0x010fea0003900000 */
[----:B------:R-:W4:Y:S02]  /*9580*/  @!P0 SYNCS.PHASECHK.TRANS64 P0, [R88+URZ+0xc0], R3 ;  /* 0x0000c003580085a7 */ /* 0x000f2400080010ff */
[----:B----4-:R-:W-:Y:S05]  /*9590*/  @!P0 BRA `(.L_x_115) ;  /* 0xfffffffc00f08947 */ /* 0x010fea000383ffff */
[----:B------:R-:W-:Y:S05]  /*95a0*/  BRA `(.L_x_114) ;  /* 0xffffffcc00487947 */ /* 0x000fea000383ffff */
.L_x_124:
[----:B-1----:R1:W2:Y:S02]  /*95b0*/  SYNCS.PHASECHK.TRANS64.TRYWAIT P0, [R3+URZ+0x50], R0 ;  /* 0x00005000030075a7 */ /* 0x0022a400080011ff */
[----:B--2---:R-:W-:Y:S05]  /*95c0*/  @!P0 NANOSLEEP.SYNCS 0x989680 ;  /* 0x009896800000895d */ /* 0x004fea0003900000 */
[----:B------:R-:W2:Y:S02]  /*95d0*/  @!P0 SYNCS.PHASECHK.TRANS64 P0, [R3+URZ+0x50], R0 ;  /* 0x00005000030085a7 */ /* 0x000ea400080010ff */
[----:B--2---:R-:W-:Y:S05]  /*95e0*/  @!P0 BRA `(.L_x_124) ;  /* 0xfffffffc00f08947 */ /* 0x004fea000383ffff */
[----:B------:R-:W-:Y:S05]  /*95f0*/  BRA `(.L_x_123) ;  /* 0xffffffd400647947 */ /* 0x000fea000383ffff */
.L_x_132:
[----:B-1----:R1:W2:Y:S02]  /*9600*/  SYNCS.PHASECHK.TRANS64.TRYWAIT P0, [R92+URZ+0x50], R5 ;  /* 0x000050055c0075a7 */ /* 0x0022a400080011ff */
[----:B--2---:R-:W-:Y:S05]  /*9610*/  @!P0 NANOSLEEP.SYNCS 0x989680 ;  /* 0x009896800000895d */ /* 0x004fea0003900000 */
[----:B------:R-:W2:Y:S02]  /*9620*/  @!P0 SYNCS.PHASECHK.TRANS64 P0, [R92+URZ+0x50], R5 ;  /* 0x000050055c0085a7 */ /* 0x000ea400080010ff */
[----:B--2---:R-:W-:Y:S05]  /*9630*/  @!P0 BRA `(.L_x_132) ;  /* 0xfffffffc00f08947 */ /* 0x004fea000383ffff */
[----:B------:R-:W-:Y:S05]  /*9640*/  BRA `(.L_x_131) ;  /* 0xffffffdc00a47947 */ /* 0x000fea000383ffff */
.L_x_140:
[----:B-1----:R1:W2:Y:S02]  /*9650*/  SYNCS.PHASECHK.TRANS64.TRYWAIT P0, [R92+URZ+0x50], R5 ;  /* 0x000050055c0075a7 */ /* 0x0022a400080011ff */
[----:B--2---:R-:W-:Y:S05]  /*9660*/  @!P0 NANOSLEEP.SYNCS 0x989680 ;  /* 0x009896800000895d */ /* 0x004fea0003900000 */
[----:B------:R-:W2:Y:S02]  /*9670*/  @!P0 SYNCS.PHASECHK.TRANS64 P0, [R92+URZ+0x50], R5 ;  /* 0x000050055c0085a7 */ /* 0x000ea400080010ff */
[----:B--2---:R-:W-:Y:S05]  /*9680*/  @!P0 BRA `(.L_x_140) ;  /* 0xfffffffc00f08947 */ /* 0x004fea000383ffff */
[----:B------:R-:W-:Y:S05]  /*9690*/  BRA `(.L_x_139) ;  /* 0xffffffe400e47947 */ /* 0x000fea000383ffff */
        .weak           $__internal_0_$__cuda_sm10x_tcgen05_guardrail_trap_col_being_dealloced_not_returned_by_alloc
        .type           $__internal_0_$__cuda_sm10x_tcgen05_guardrail_trap_col_being_dealloced_not_returned_by_alloc,@function
        .size           $__internal_0_$__cuda_sm10x_tcgen05_guardrail_trap_col_being_dealloced_not_returned_by_alloc,($__internal_1_$__cuda_sm10x_tcgen05_guardrail_trap_phase_invalid_during_alloc - $__internal_0_$__cuda_sm10x_tcgen05_guardrail_trap_col_being_dealloced_not_returned_by_alloc)
$__internal_0_$__cuda_sm10x_tcgen05_guardrail_trap_col_being_dealloced_not_returned_by_alloc:
[----:B------:R-:W-:Y:S05]  /*96a0*/  BPT.TRAP 0x1 ;  /* 0x000000040000795c */ /* 0x000fea0000300000 */
[----:B------:R-:W-:-:S04]  /*96b0*/  HFMA2 R3, -RZ, RZ, 0, 0 ;  /* 0x00000000ff037431 */ /* 0x000fc800000001ff */
[----:B------:R-:W-:Y:S05]  /*96c0*/  RET.REL.NODEC R2 `(_ZN7cutlass13device_kernelINS_4gemm6kernel13GemmUniversalIN4cute5tupleIJiiiiEEENS1_10collective13CollectiveMmaINS1_35MainloopSm100TmaUmmaWarpSpecializedILi5ELi2ELi4ENS5_IJNS4_1CILi2EEENSA_ILi1EEESC_EEEEENS5_IJNSA_ILi256EEENSA_ILi64EEENSA_ILi32EEEEEENS_10tfloat32_tENS5_IJlSC_lEEESJ_SK_NS4_8TiledMMAINS4_8MMA_AtomIJNS4_23SM100_MMA_TF32_2x1SM_SSISJ_SJ_fLi256ELi64ELNS4_4UMMA5MajorE0ELSP_0ELNSO_7ScaleInE0ELSQ_0EEEEEENS4_6LayoutINS5_IJSC_SC_SC_EEENS5_IJNSA_ILi0EEESV_SV_EEEEENS5_IJNS4_10UnderscoreESY_SY_EEEEENS4_18SM100_TMA_2SM_LOADENS4_14ComposedLayoutINS4_7SwizzleILi3ELi4ELi3EEENS4_18smem_ptr_flag_bitsILi32EEENST_INS5_IJNSA_ILi8EEESH_EEENS5_IJSH_SC_EEEEEEEvNS4_8identityES11_S1B_vS1C_EENS_8epilogue10collective18CollectiveEpilogueINS1E_23Sm100TmaWarpSpecializedILi4ELi2ELi16ELb1ELb0EEEJNS5_IJNSA_ILi128EEESG_SH_EEENS5_IJNST_IS1J_SC_EENST_INSA_ILi16EEESC_EEEEESJ_SK_SJ_SK_NS1E_6fusion15FusionCallbacksIS1I_NS1P_17LinearCombinationISJ_fSJ_fLNS_15FloatRoundStyleE2EEES1K_S1O_JEEENS4_5SM1004TMEM4LOAD26SM100_TMEM_LOAD_32dp32b16xENS4_13SM90_TMA_LOADENS12_INS13_ILi2ELi4ELi3EEES16_NST_INS5_IJS17_S1M_EEENS5_IJS1M_SC_EEEEEEENS4_39AutoVectorizingCopyWithAssumedAlignmentILi128EEENS4_14SM90_TMA_STOREES24_S26_S26_EEEvvEEEEvNT_6ParamsE) ;  /* 0xffffff68024c7950 */ /* 0x000fea0003c3ffff */
        .weak           $__internal_1_$__cuda_sm10x_tcgen05_guardrail_trap_phase_invalid_during_alloc
        .type           $__internal_1_$__cuda_sm10x_tcgen05_guardrail_trap_phase_invalid_during_alloc,@function
        .size           $__internal_1_$__cuda_sm10x_tcgen05_guardrail_trap_phase_invalid_during_alloc,($__internal_2_$__cuda_sm10x_tcgen05_guardrail_trap_unallocated_columns_being_dealloced - $__internal_1_$__cuda_sm10x_tcgen05_guardrail_trap_phase_invalid_during_alloc)
$__internal_1_$__cuda_sm10x_tcgen05_guardrail_trap_phase_invalid_during_alloc:
[----:B------:R-:W-:Y:S05]  /*96d0*/  BPT.TRAP 0x1 ;  /* 0x000000040000795c */ /* 0x000fea0000300000 */
[----:B------:R-:W-:-:S04]  /*96e0*/  MOV R3, 0x0 ;  /* 0x0000000000037802 */ /* 0x000fc80000000f00 */
[----:B------:R-:W-:Y:S05]  /*96f0*/  RET.REL.NODEC R2 `(_ZN7cutlass13device_kernelINS_4gemm6kernel13GemmUniversalIN4cute5tupleIJiiiiEEENS1_10collective13CollectiveMmaINS1_35MainloopSm100TmaUmmaWarpSpecializedILi5ELi2ELi4ENS5_IJNS4_1CILi2EEENSA_ILi1EEESC_EEEEENS5_IJNSA_ILi256EEENSA_ILi64EEENSA_ILi32EEEEEENS_10tfloat32_tENS5_IJlSC_lEEESJ_SK_NS4_8TiledMMAINS4_8MMA_AtomIJNS4_23SM100_MMA_TF32_2x1SM_SSISJ_SJ_fLi256ELi64ELNS4_4UMMA5MajorE0ELSP_0ELNSO_7ScaleInE0ELSQ_0EEEEEENS4_6LayoutINS5_IJSC_SC_SC_EEENS5_IJNSA_ILi0EEESV_SV_EEEEENS5_IJNS4_10UnderscoreESY_SY_EEEEENS4_18SM100_TMA_2SM_LOADENS4_14ComposedLayoutINS4_7SwizzleILi3ELi4ELi3EEENS4_18smem_ptr_flag_bitsILi32EEENST_INS5_IJNSA_ILi8EEESH_EEENS5_IJSH_SC_EEEEEEEvNS4_8identityES11_S1B_vS1C_EENS_8epilogue10collective18CollectiveEpilogueINS1E_23Sm100TmaWarpSpecializedILi4ELi2ELi16ELb1ELb0EEEJNS5_IJNSA_ILi128EEESG_SH_EEENS5_IJNST_IS1J_SC_EENST_INSA_ILi16EEESC_EEEEESJ_SK_SJ_SK_NS1E_6fusion15FusionCallbacksIS1I_NS1P_17LinearCombinationISJ_fSJ_fLNS_15FloatRoundStyleE2EEES1K_S1O_JEEENS4_5SM1004TMEM4LOAD26SM100_TMEM_LOAD_32dp32b16xENS4_13SM90_TMA_LOADENS12_INS13_ILi2ELi4ELi3EEES16_NST_INS5_IJS17_S1M_EEENS5_IJS1M_SC_EEEEEEENS4_39AutoVectorizingCopyWithAssumedAlignmentILi128EEENS4_14SM90_TMA_STOREES24_S26_S26_EEEvvEEEEvNT_6ParamsE) ;  /* 0xffffff6802407950 */ /* 0x000fea0003c3ffff */
        .weak           $__internal_2_$__cuda_sm10x_tcgen05_guardrail_trap_unallocated_columns_being_dealloced
        .type           $__internal_2_$__cuda_sm10x_tcgen05_guardrail_trap_unallocated_columns_being_dealloced,@function
        .size           $__internal_2_$__cuda_sm10x_tcgen05_guardrail_trap_unallocated_columns_being_dealloced,(.L_x_200 - $__internal_2_$__cuda_sm10x_tcgen05_guardrail_trap_unallocated_columns_being_dealloced)
$__internal_2_$__cuda_sm10x_tcgen05_guardrail_trap_unallocated_columns_being_dealloced:
[----:B------:R-:W-:Y:S05]  /*9700*/  BPT.TRAP 0x1 ;  /* 0x000000040000795c */ /* 0x000fea0000300000 */
[----:B------:R-:W-:-:S04]  /*9710*/  HFMA2 R3, -RZ, RZ, 0, 0 ;  /* 0x00000000ff037431 */ /* 0x000fc800000001ff */
[----:B------:R-:W-:Y:S05]  /*9720*/  RET.REL.NODEC R2 `(_ZN7cutlass13device_kernelINS_4gemm6kernel13GemmUniversalIN4cute5tupleIJiiiiEEENS1_10collective13CollectiveMmaINS1_35MainloopSm100TmaUmmaWarpSpecializedILi5ELi2ELi4ENS5_IJNS4_1CILi2EEENSA_ILi1EEESC_EEEEENS5_IJNSA_ILi256EEENSA_ILi64EEENSA_ILi32EEEEEENS_10tfloat32_tENS5_IJlSC_lEEESJ_SK_NS4_8TiledMMAINS4_8MMA_AtomIJNS4_23SM100_MMA_TF32_2x1SM_SSISJ_SJ_fLi256ELi64ELNS4_4UMMA5MajorE0ELSP_0ELNSO_7ScaleInE0ELSQ_0EEEEEENS4_6LayoutINS5_IJSC_SC_SC_EEENS5_IJNSA_ILi0EEESV_SV_EEEEENS5_IJNS4_10UnderscoreESY_SY_EEEEENS4_18SM100_TMA_2SM_LOADENS4_14ComposedLayoutINS4_7SwizzleILi3ELi4ELi3EEENS4_18smem_ptr_flag_bitsILi32EEENST_INS5_IJNSA_ILi8EEESH_EEENS5_IJSH_SC_EEEEEEEvNS4_8identityES11_S1B_vS1C_EENS_8epilogue10collective18CollectiveEpilogueINS1E_23Sm100TmaWarpSpecializedILi4ELi2ELi16ELb1ELb0EEEJNS5_IJNSA_ILi128EEESG_SH_EEENS5_IJNST_IS1J_SC_EENST_INSA_ILi16EEESC_EEEEESJ_SK_SJ_SK_NS1E_6fusion15FusionCallbacksIS1I_NS1P_17LinearCombinationISJ_fSJ_fLNS_15FloatRoundStyleE2EEES1K_S1O_JEEENS4_5SM1004TMEM4LOAD26SM100_TMEM_LOAD_32dp32b16xENS4_13SM90_TMA_LOADENS12_INS13_ILi2ELi4ELi3EEES16_NST_INS5_IJS17_S1M_EEENS5_IJS1M_SC_EEEEEEENS4_39AutoVectorizingCopyWithAssumedAlignmentILi128EEENS4_14SM90_TMA_STOREES24_S26_S26_EEEvvEEEEvNT_6ParamsE) ;  /* 0xffffff6802347950 */ /* 0x000fea0003c3ffff */
.L_x_199:
[----:B------:R-:W-:-:S00]  /*9730*/  BRA `(.L_x_199) ;  /* 0xfffffffc00fc7947 */ /* 0x000fc0000383ffff */
[----:B------:R-:W-:-:S00]  /*9740*/  NOP ;  /* 0x0000000000007918 */ /* 0x000fc00000000000 */
        /* <DEDUP_REMOVED lines=11> */
.L_x_200:


//--------------------- .nv.global.init           --------------------------
	.section	.nv.global.init,"aw",@progbits
.nv.global.init:
	.type		$str$27,@object
	.size		$str$27,($str$28 - $str$27)
$str$27:
        /*0000*/ 	.byte	0x28, 0x61, 0x64, 0x64, 0x72, 0x65, 0x73, 0x73, 0x20, 0x26, 0x20, 0x6d, 0x61, 0x73, 0x6b, 0x29
        /*0010*/ 	.byte	0x20, 0x3d, 0x3d, 0x20, 0x30, 0x00
	.type		$str$28,@object
	.size		$str$28,($str$26 - $str$28)
$str$28:
        /*0016*/ 	.byte	0x2f, 0x74, 0x6d, 0x70, 0x2f, 0x63, 0x75, 0x74, 0x6c, 0x61, 0x73, 0x73, 0x5f, 0x73, 0x77, 0x65
        /*0026*/ 	.byte	0x65, 0x70, 0x5f, 0x73, 0x72, 0x63, 0x2f, 0x69, 0x6e, 0x63, 0x6c, 0x75, 0x64, 0x65, 0x2f, 0x63
        /*0036*/ 	.byte	0x75, 0x74, 0x65, 0x2f, 0x70, 0x6f, 0x69, 0x6e, 0x74, 0x65, 0x72, 0x5f, 0x66, 0x6c, 0x61, 0x67
        /*0046*/ 	.byte	0x67, 0x65, 0x64, 0x2e, 0x68, 0x70, 0x70, 0x00
	.type		$str$26,@object
	.size		$str$26,($str$25 - $str$26)
$str$26:
        /*004e*/ 	.byte	0x2f, 0x74, 0x6d, 0x70, 0x2f, 0x63, 0x75, 0x74, 0x6c, 0x61, 0x73, 0x73, 0x5f, 0x73, 0x77, 0x65
        /*005e*/ 	.byte	0x65, 0x70, 0x5f, 0x73, 0x72, 0x63, 0x2f, 0x69, 0x6e, 0x63, 0x6c, 0x75, 0x64, 0x65, 0x2f, 0x63
        /*006e*/ 	.byte	0x75, 0x74, 0x65, 0x2f, 0x61, 0x74, 0x6f, 0x6d, 0x2f, 0x63, 0x6f, 0x70, 0x79, 0x5f, 0x74, 0x72
        /*007e*/ 	.byte	0x61, 0x69, 0x74, 0x73, 0x5f, 0x73, 0x6d, 0x31, 0x30, 0x30, 0x2e, 0x68, 0x70, 0x70, 0x00
	.type		$str$25,@object
	.size		$str$25,(__unnamed_1 - $str$25)
$str$25:
        /*008d*/ 	.byte	0x28, 0x28, 0x75, 0x69, 0x6e, 0x74, 0x33, 0x32, 0x5f, 0x74, 0x28, 0x74, 0x68, 0x72, 0x65, 0x61
        /*009d*/ 	.byte	0x64, 0x49, 0x64, 0x78, 0x2e, 0x78, 0x29, 0x20, 0x2f, 0x20, 0x33, 0x32, 0x29, 0x20, 0x25, 0x20
        /*00ad*/ 	.byte	0x34, 0x29, 0x20, 0x3d, 0x3d, 0x20, 0x28, 0x28, 0x28, 0x74, 0x6d, 0x65, 0x6d, 0x5f, 0x61, 0x64
        /*00bd*/ 	.byte	0x64, 0x72, 0x20, 0x3e, 0x3e, 0x20, 0x31, 0x36, 0x29, 0x20, 0x2f, 0x20, 0x33, 0x32, 0x29, 0x20
        /*00cd*/ 	.byte	0x25, 0x20, 0x34, 0x29, 0x00
	.type		__unnamed_1,@object
	.size		__unnamed_1,(__unnamed_2 - __unnamed_1)
__unnamed_1:
        /*00d2*/ 	.byte	0x61, 0x75, 0x74, 0x6f, 0x20, 0x63, 0x75, 0x74, 0x65, 0x3a, 0x3a, 0x61, 0x73, 0x5f, 0x70, 0x6f
        /* <DEDUP_REMOVED lines=24> */
        /*0262*/ 	.byte	0x32, 0x30, 0x34, 0x38, 0x3e, 0x3e, 0x3e, 0x3e, 0x5d, 0x00
	.type		__unnamed_2,@object
	.size		__unnamed_2,(.L_2 - __unnamed_2)
__unnamed_2:
        /* <DEDUP_REMOVED lines=42> */
        /*050c*/ 	.byte	0x3e, 0x5d, 0x00
.L_2:


//--------------------- .nv.shared._ZN7cutlass13device_kernelINS_4gemm6kernel13GemmUniversalIN4cute5tupleIJiiiiEEENS1_10collective13CollectiveMmaINS1_35MainloopSm100TmaUmmaWarpSpecializedILi5ELi2ELi4ENS5_IJNS4_1CILi2EEENSA_ILi1EEESC_EEEEENS5_IJNSA_ILi256EEENSA_ILi64EEENSA_ILi32EEEEEENS_10tfloat32_tENS5_IJlSC_lEEESJ_SK_NS4_8TiledMMAINS4_8MMA_AtomIJNS4_23SM100_MMA_TF32_2x1SM_SSISJ_SJ_fLi256ELi64ELNS4_4UMMA5MajorE0ELSP_0ELNSO_7ScaleInE0ELSQ_0EEEEEENS4_6LayoutINS5_IJSC_SC_SC_EEENS5_IJNSA_ILi0EEESV_SV_EEEEENS5_IJNS4_10UnderscoreESY_SY_EEEEENS4_18SM100_TMA_2SM_LOADENS4_14ComposedLayoutINS4_7SwizzleILi3ELi4ELi3EEENS4_18smem_ptr_flag_bitsILi32EEENST_INS5_IJNSA_ILi8EEESH_EEENS5_IJSH_SC_EEEEEEEvNS4_8identityES11_S1B_vS1C_EENS_8epilogue10collective18CollectiveEpilogueINS1E_23Sm100TmaWarpSpecializedILi4ELi2ELi16ELb1ELb0EEEJNS5_IJNSA_ILi128EEESG_SH_EEENS5_IJNST_IS1J_SC_EENST_INSA_ILi16EEESC_EEEEESJ_SK_SJ_SK_NS1E_6fusion15FusionCallbacksIS1I_NS1P_17LinearCombinationISJ_fSJ_fLNS_15FloatRoundStyleE2EEES1K_S1O_JEEENS4_5SM1004TMEM4LOAD26SM100_TMEM_LOAD_32dp32b16xENS4_13SM90_TMA_LOADENS12_INS13_ILi2ELi4ELi3EEES16_NST_INS5_IJS17_S1M_EEENS5_IJS1M_SC_EEEEEEENS4_39AutoVectorizingCopyWithAssumedAlignmentILi128EEENS4_14SM90_TMA_STOREES24_S26_S26_EEEvvEEEEvNT_6ParamsE --------------------------
	.section	.nv.shared._ZN7cutlass13device_kernelINS_4gemm6kernel13GemmUniversalIN4cute5tupleIJiiiiEEENS1_10collective13CollectiveMmaINS1_35MainloopSm100TmaUmmaWarpSpecializedILi5ELi2ELi4ENS5_IJNS4_1CILi2EEENSA_ILi1EEESC_EEEEENS5_IJNSA_ILi256EEENSA_ILi64EEENSA_ILi32EEEEEENS_10tfloat32_tENS5_IJlSC_lEEESJ_SK_NS4_8TiledMMAINS4_8MMA_AtomIJNS4_23SM100_MMA_TF32_2x1SM_SSISJ_SJ_fLi256ELi64ELNS4_4UMMA5MajorE0ELSP_0ELNSO_7ScaleInE0ELSQ_0EEEEEENS4_6LayoutINS5_IJSC_SC_SC_EEENS5_IJNSA_ILi0EEESV_SV_EEEEENS5_IJNS4_10UnderscoreESY_SY_EEEEENS4_18SM100_TMA_2SM_LOADENS4_14ComposedLayoutINS4_7SwizzleILi3ELi4ELi3EEENS4_18smem_ptr_flag_bitsILi32EEENST_INS5_IJNSA_ILi8EEESH_EEENS5_IJSH_SC_EEEEEEEvNS4_8identityES11_S1B_vS1C_EENS_8epilogue10collective18CollectiveEpilogueINS1E_23Sm100TmaWarpSpecializedILi4ELi2ELi16ELb1ELb0EEEJNS5_IJNSA_ILi128EEESG_SH_EEENS5_IJNST_IS1J_SC_EENST_INSA_ILi16EEESC_EEEEESJ_SK_SJ_SK_NS1E_6fusion15FusionCallbacksIS1I_NS1P_17LinearCombinationISJ_fSJ_fLNS_15FloatRoundStyleE2EEES1K_S1O_JEEENS4_5SM1004TMEM4LOAD26SM100_TMEM_LOAD_32dp32b16xENS4_13SM90_TMA_LOADENS12_INS13_ILi2ELi4ELi3EEES16_NST_INS5_IJS17_S1M_EEENS5_IJS1M_SC_EEEEEEENS4_39AutoVectorizingCopyWithAssumedAlignmentILi128EEENS4_14SM90_TMA_STOREES24_S26_S26_EEEvvEEEEvNT_6ParamsE,"aw",@nobits
	.sectionflags	@""
	.align	16
	.zero		1024


//--------------------- .nv.shared.reserved.0     --------------------------
	.section	.nv.shared.reserved.0,"aw",@nobits
	.weak		__nv_reservedSMEM_offset_0_alias
	.size		__nv_reservedSMEM_offset_0_alias, 0, 64
	.other		__nv_reservedSMEM_offset_0_alias,@"STO_CUDA_RESERVED_SHARED STV_DEFAULT"
__nv_reservedSMEM_offset_0_alias:
	.zero		0
.nv.shared.reserved.0:
	.zero		64
	.weak		__nv_reservedSMEM_tcgen05_partition
	.type		__nv_reservedSMEM_tcgen05_partition,@object
	.size		__nv_reservedSMEM_tcgen05_partition,(.L_0 - __nv_reservedSMEM_tcgen05_partition)
__nv_reservedSMEM_tcgen05_partition:
	.zero		32
.L_0:


//--------------------- .nv.global                --------------------------
	.section	.nv.global,"aw",@nobits
.nv.global:
	.type		_ZN40_INTERNAL_dbda9977_4_k_cu_27eda676_112134cute1_E,@object
	.size		_ZN40_INTERNAL_dbda9977_4_k_cu_27eda676_112134cute1_E,(_ZN40_INTERNAL_dbda9977_4_k_cu_27eda676_112134cuda3std3__45__cpo6cbeginE - _ZN40_INTERNAL_dbda9977_4_k_cu_27eda676_112134cute1_E)
_ZN40_INTERNAL_dbda9977_4_k_cu_27eda676_112134cute1_E:
	.zero		1
	.type		_ZN40_INTERNAL_dbda9977_4_k_cu_27eda676_112134cuda3std3__45__cpo6cbeginE,@object
	.size		_ZN40_INTERNAL_dbda9977_4_k_cu_27eda676_112134cuda3std3__45__cpo6cbeginE,(_ZN40_INTERNAL_dbda9977_4_k_cu_27eda676_112134cuda3std3__48in_placeE - _ZN40_INTERNAL_dbda9977_4_k_cu_27eda676_112134cuda3std3__45__cpo6cbeginE)
_ZN40_INTERNAL_dbda9977_4_k_cu_27eda676_112134cuda3std3__45__cpo6cbeginE:
	.zero		1
	.type		_ZN40_INTERNAL_dbda9977_4_k_cu_27eda676_112134cuda3std3__48in_placeE,@object
	.size		_ZN40_INTERNAL_dbda9977_4_k_cu_27eda676_112134cuda3std3__48in_placeE,(_ZN40_INTERNAL_dbda9977_4_k_cu_27eda676_112134cuda3std6ranges3__45__cpo9iter_moveE - _ZN40_INTERNAL_dbda9977_4_k_cu_27eda676_112134cuda3std3__48in_placeE)
_ZN40_INTERNAL_dbda9977_4_k_cu_27eda676_112134cuda3std3__48in_placeE:
	.zero		1
	.type		_ZN40_INTERNAL_dbda9977_4_k_cu_27eda676_112134cuda3std6ranges3__45__cpo9iter_moveE,@object
	.size		_ZN40_INTERNAL_dbda9977_4_k_cu_27eda676_112134cuda3std6ranges3__45__cpo9iter_moveE,(_ZN40_INTERNAL_dbda9977_4_k_cu_27eda676_112134cuda3std3__45__cpo5beginE - _ZN40_INTERNAL_dbda9977_4_k_cu_27eda676_112134cuda3std6ranges3__45__cpo9iter_moveE)
_ZN40_INTERNAL_dbda9977_4_k_cu_27eda676_112134cuda3std6ranges3__45__cpo9iter_moveE:
	.zero		1
	.type		_ZN40_INTERNAL_dbda9977_4_k_cu_27eda676_112134cuda3std3__45__cpo5beginE,@object
	.size		_ZN40_INTERNAL_dbda9977_4_k_cu_27eda676_112134cuda3std3__45__cpo5beginE,(_ZN40_INTERNAL_dbda9977_4_k_cu_27eda676_112134cuda3std3__442_GLOBAL__N__dbda9977_4_k_cu_27eda676_112136ignoreE - _ZN40_INTERNAL_dbda9977_4_k_cu_27eda676_112134cuda3std3__45__cpo5beginE)
_ZN40_INTERNAL_dbda9977_4_k_cu_27eda676_112134cuda3std3__45__cpo5beginE:
	.zero		1
	.type		_ZN40_INTERNAL_dbda9977_4_k_cu_27eda676_112134cuda3std3__442_GLOBAL__N__dbda9977_4_k_cu_27eda676_112136ignoreE,@object
	.size		_ZN40_INTERNAL_dbda9977_4_k_cu_27eda676_112134cuda3std3__442_GLOBAL__N__dbda9977_4_k_cu_27eda676_112136ignoreE,(_ZN40_INTERNAL_dbda9977_4_k_cu_27eda676_112134cute7productE - _ZN40_INTERNAL_dbda9977_4_k_cu_27eda676_112134cuda3std3__442_GLOBAL__N__dbda9977_4_k_cu_27eda676_112136ignoreE)
_ZN40_INTERNAL_dbda9977_4_k_cu_27eda676_112134cuda3std3__442_GLOBAL__N__dbda9977_4_k_cu_27eda676_112136ignoreE:
	.zero		1
	.type		_ZN40_INTERNAL_dbda9977_4_k_cu_27eda676_112134cute7productE,@object
	.size		_ZN40_INTERNAL_dbda9977_4_k_cu_27eda676_112134cute7productE,(_ZN40_INTERNAL_dbda9977_4_k_cu_27eda676_112134cuda3std3__45__cpo3endE - _ZN40_INTERNAL_dbda9977_4_k_cu_27eda676_112134cute7productE)
_ZN40_INTERNAL_dbda9977_4_k_cu_27eda676_112134cute7productE:
	.zero		1
	.type		_ZN40_INTERNAL_dbda9977_4_k_cu_27eda676_112134cuda3std3__45__cpo3endE,@object
	.size		_ZN40_INTERNAL_dbda9977_4_k_cu_27eda676_112134cuda3std3__45__cpo3endE,(_ZN40_INTERNAL_dbda9977_4_k_cu_27eda676_112134cuda3std3__419piecewise_constructE - _ZN40_INTERNAL_dbda9977_4_k_cu_27eda676_112134cuda3std3__45__cpo3endE)
_ZN40_INTERNAL_dbda9977_4_k_cu_27eda676_112134cuda3std3__45__cpo3endE:
	.zero		1
	.type		_ZN40_INTERNAL_dbda9977_4_k_cu_27eda676_112134cuda3std3__419piecewise_constructE,@object
	.size		_ZN40_INTERNAL_dbda9977_4_k_cu_27eda676_112134cuda3std3__419piecewise_constructE,(_ZN40_INTERNAL_dbda9977_4_k_cu_27eda676_112134cuda3std3__45__cpo4cendE - _ZN40_INTERNAL_dbda9977_4_k_cu_27eda676_112134cuda3std3__419piecewise_constructE)
_ZN40_INTERNAL_dbda9977_4_k_cu_27eda676_112134cuda3std3__419piecewise_constructE:
	.zero		1
	.type		_ZN40_INTERNAL_dbda9977_4_k_cu_27eda676_112134cuda3std3__45__cpo4cendE,@object
	.size		_ZN40_INTERNAL_dbda9977_4_k_cu_27eda676_112134cuda3std3__45__cpo4cendE,(_ZN40_INTERNAL_dbda9977_4_k_cu_27eda676_112134cuda3std6ranges3__45__cpo4swapE - _ZN40_INTERNAL_dbda9977_4_k_cu_27eda676_112134cuda3std3__45__cpo4cendE)
_ZN40_INTERNAL_dbda9977_4_k_cu_27eda676_112134cuda3std3__45__cpo4cendE:
	.zero		1
	.type		_ZN40_INTERNAL_dbda9977_4_k_cu_27eda676_112134cuda3std6ranges3__45__cpo4swapE,@object
	.size		_ZN40_INTERNAL_dbda9977_4_k_cu_27eda676_112134cuda3std6ranges3__45__cpo4swapE,(.L_10 - _ZN40_INTERNAL_dbda9977_4_k_cu_27eda676_112134cuda3std6ranges3__45__cpo4swapE)
_ZN40_INTERNAL_dbda9977_4_k_cu_27eda676_112134cuda3std6ranges3__45__cpo4swapE:
	.zero		1
.L_10:


//--------------------- .nv.constant0._ZN7cutlass13device_kernelINS_4gemm6kernel13GemmUniversalIN4cute5tupleIJiiiiEEENS1_10collective13CollectiveMmaINS1_35MainloopSm100TmaUmmaWarpSpecializedILi5ELi2ELi4ENS5_IJNS4_1CILi2EEENSA_ILi1EEESC_EEEEENS5_IJNSA_ILi256EEENSA_ILi64EEENSA_ILi32EEEEEENS_10tfloat32_tENS5_IJlSC_lEEESJ_SK_NS4_8TiledMMAINS4_8MMA_AtomIJNS4_23SM100_MMA_TF32_2x1SM_SSISJ_SJ_fLi256ELi64ELNS4_4UMMA5MajorE0ELSP_0ELNSO_7ScaleInE0ELSQ_0EEEEEENS4_6LayoutINS5_IJSC_SC_SC_EEENS5_IJNSA_ILi0EEESV_SV_EEEEENS5_IJNS4_10UnderscoreESY_SY_EEEEENS4_18SM100_TMA_2SM_LOADENS4_14ComposedLayoutINS4_7SwizzleILi3ELi4ELi3EEENS4_18smem_ptr_flag_bitsILi32EEENST_INS5_IJNSA_ILi8EEESH_EEENS5_IJSH_SC_EEEEEEEvNS4_8identityES11_S1B_vS1C_EENS_8epilogue10collective18CollectiveEpilogueINS1E_23Sm100TmaWarpSpecializedILi4ELi2ELi16ELb1ELb0EEEJNS5_IJNSA_ILi128EEESG_SH_EEENS5_IJNST_IS1J_SC_EENST_INSA_ILi16EEESC_EEEEESJ_SK_SJ_SK_NS1E_6fusion15FusionCallbacksIS1I_NS1P_17LinearCombinationISJ_fSJ_fLNS_15FloatRoundStyleE2EEES1K_S1O_JEEENS4_5SM1004TMEM4LOAD26SM100_TMEM_LOAD_32dp32b16xENS4_13SM90_TMA_LOADENS12_INS13_ILi2ELi4ELi3EEES16_NST_INS5_IJS17_S1M_EEENS5_IJS1M_SC_EEEEEEENS4_39AutoVectorizingCopyWithAssumedAlignmentILi128EEENS4_14SM90_TMA_STOREES24_S26_S26_EEEvvEEEEvNT_6ParamsE --------------------------
	.section	.nv.constant0._ZN7cutlass13device_kernelINS_4gemm6kernel13GemmUniversalIN4cute5tupleIJiiiiEEENS1_10collective13CollectiveMmaINS1_35MainloopSm100TmaUmmaWarpSpecializedILi5ELi2ELi4ENS5_IJNS4_1CILi2EEENSA_ILi1EEESC_EEEEENS5_IJNSA_ILi256EEENSA_ILi64EEENSA_ILi32EEEEEENS_10tfloat32_tENS5_IJlSC_lEEESJ_SK_NS4_8TiledMMAINS4_8MMA_AtomIJNS4_23SM100_MMA_TF32_2x1SM_SSISJ_SJ_fLi256ELi64ELNS4_4UMMA5MajorE0ELSP_0ELNSO_7ScaleInE0ELSQ_0EEEEEENS4_6LayoutINS5_IJSC_SC_SC_EEENS5_IJNSA_ILi0EEESV_SV_EEEEENS5_IJNS4_10UnderscoreESY_SY_EEEEENS4_18SM100_TMA_2SM_LOADENS4_14ComposedLayoutINS4_7SwizzleILi3ELi4ELi3EEENS4_18smem_ptr_flag_bitsILi32EEENST_INS5_IJNSA_ILi8EEESH_EEENS5_IJSH_SC_EEEEEEEvNS4_8identityES11_S1B_vS1C_EENS_8epilogue10collective18CollectiveEpilogueINS1E_23Sm100TmaWarpSpecializedILi4ELi2ELi16ELb1ELb0EEEJNS5_IJNSA_ILi128EEESG_SH_EEENS5_IJNST_IS1J_SC_EENST_INSA_ILi16EEESC_EEEEESJ_SK_SJ_SK_NS1E_6fusion15FusionCallbacksIS1I_NS1P_17LinearCombinationISJ_fSJ_fLNS_15FloatRoundStyleE2EEES1K_S1O_JEEENS4_5SM1004TMEM4LOAD26SM100_TMEM_LOAD_32dp32b16xENS4_13SM90_TMA_LOADENS12_INS13_ILi2ELi4ELi3EEES16_NST_INS5_IJS17_S1M_EEENS5_IJS1M_SC_EEEEEEENS4_39AutoVectorizingCopyWithAssumedAlignmentILi128EEENS4_14SM90_TMA_STOREES24_S26_S26_EEEvvEEEEvNT_6ParamsE,"a",@progbits
	.sectionflags	@""
	.align	4
.nv.constant0._ZN7cutlass13device_kernelINS_4gemm6kernel13GemmUniversalIN4cute5tupleIJiiiiEEENS1_10collective13CollectiveMmaINS1_35MainloopSm100TmaUmmaWarpSpecializedILi5ELi2ELi4ENS5_IJNS4_1CILi2EEENSA_ILi1EEESC_EEEEENS5_IJNSA_ILi256EEENSA_ILi64EEENSA_ILi32EEEEEENS_10tfloat32_tENS5_IJlSC_lEEESJ_SK_NS4_8TiledMMAINS4_8MMA_AtomIJNS4_23SM100_MMA_TF32_2x1SM_SSISJ_SJ_fLi256ELi64ELNS4_4UMMA5MajorE0ELSP_0ELNSO_7ScaleInE0ELSQ_0EEEEEENS4_6LayoutINS5_IJSC_SC_SC_EEENS5_IJNSA_ILi0EEESV_SV_EEEEENS5_IJNS4_10UnderscoreESY_SY_EEEEENS4_18SM100_TMA_2SM_LOADENS4_14ComposedLayoutINS4_7SwizzleILi3ELi4ELi3EEENS4_18smem_ptr_flag_bitsILi32EEENST_INS5_IJNSA_ILi8EEESH_EEENS5_IJSH_SC_EEEEEEEvNS4_8identityES11_S1B_vS1C_EENS_8epilogue10collective18CollectiveEpilogueINS1E_23Sm100TmaWarpSpecializedILi4ELi2ELi16ELb1ELb0EEEJNS5_IJNSA_ILi128EEESG_SH_EEENS5_IJNST_IS1J_SC_EENST_INSA_ILi16EEESC_EEEEESJ_SK_SJ_SK_NS1E_6fusion15FusionCallbacksIS1I_NS1P_17LinearCombinationISJ_fSJ_fLNS_15FloatRoundStyleE2EEES1K_S1O_JEEENS4_5SM1004TMEM4LOAD26SM100_TMEM_LOAD_32dp32b16xENS4_13SM90_TMA_LOADENS12_INS13_ILi2ELi4ELi3EEES16_NST_INS5_IJS17_S1M_EEENS5_IJS1M_SC_EEEEEEENS4_39AutoVectorizingCopyWithAssumedAlignmentILi128EEENS4_14SM90_TMA_STOREES24_S26_S26_EEEvvEEEEvNT_6ParamsE:
	.zero		2944


//--------------------- SYMBOLS --------------------------

	.type		.nv.reservedSmem.offset0,@object
	.size		.nv.reservedSmem.offset0,0x4
	.type		.nv.reservedSmem.cap,@object
	.size		.nv.reservedSmem.cap,0x4
	.type		__assertfail,@function
